def matmul_kernel(
    a_ptr,
    b_ptr,
    c_ptr,
    M,
    N,
    K,
    stride_am,
    stride_ak,
    stride_bk,
    stride_bn,
    stride_cm,
    stride_cn,
    BLOCK_M: tl.constexpr,
    BLOCK_N: tl.constexpr,
    BLOCK_K: tl.constexpr,
    GROUP_M: tl.constexpr,
):
    pid = tl.program_id(axis=0)
    num_pid_m = tl.cdiv(M, BLOCK_M)
    num_pid_n = tl.cdiv(N, BLOCK_N)
    num_pid_in_group = GROUP_M * num_pid_n
    group_id = pid // num_pid_in_group
    first_pid_m = group_id * GROUP_M
    group_size_m = min(num_pid_m - first_pid_m, GROUP_M)
    pid_m = first_pid_m + ((pid % num_pid_in_group) % group_size_m)
    pid_n = (pid % num_pid_in_group) // group_size_m

    offs_am = (pid_m * BLOCK_M + tl.arange(0, BLOCK_M)) % M
    offs_bn = (pid_n * BLOCK_N + tl.arange(0, BLOCK_N)) % N
    offs_k = tl.arange(0, BLOCK_K)
    a_ptrs = a_ptr + offs_am[:, None] * stride_am + offs_k[None, :] * stride_ak
    b_ptrs = b_ptr + offs_k[:, None] * stride_bk + offs_bn[None, :] * stride_bn

    acc = tl.zeros((BLOCK_M, BLOCK_N), dtype=tl.float32)
    for kk in range(0, tl.cdiv(K, BLOCK_K)):
        a = tl.load(a_ptrs, mask=offs_k[None, :] < K - kk * BLOCK_K, other=0.0)
        b = tl.load(b_ptrs, mask=offs_k[:, None] < K - kk * BLOCK_K, other=0.0)
        acc = tl.dot(a, b, acc)
        a_ptrs += BLOCK_K * stride_ak
        b_ptrs += BLOCK_K * stride_bk

    c = acc.to(c_ptr.dtype.element_ty)
    offs_cm = pid_m * BLOCK_M + tl.arange(0, BLOCK_M)
    offs_cn = pid_n * BLOCK_N + tl.arange(0, BLOCK_N)
    c_ptrs = c_ptr + offs_cm[:, None] * stride_cm + offs_cn[None, :] * stride_cn
    mask = (offs_cm[:, None] < M) & (offs_cn[None, :] < N)
    tl.store(c_ptrs, c, mask=mask)

# config = {"BLOCK_K": 32, "BLOCK_M": 64, "BLOCK_N": 512, "GROUP_M": 8, "arch": "sm_100", "dtype": "fp8e5m2", "num_ctas": 1, "num_stages": 3, "num_warps": 16}
# arch = sm_100


// ===== COMPILED SASS (sm_100a) =====

	.target	sm_100a

	.elftype	@"ET_EXEC"


//--------------------- .note.nv.tkinfo           --------------------------
	.section	.note.nv.tkinfo,"",@"SHT_NOTE"
	.sectionflags	@"SHF_NOTE_NV_TKINFO"
	.tkinfo
        /*0018*/ 	.word	0x00000081
        /*0030*/ 	.string	""
        /*0030*/ 	.string	"ptxas-blackwell"
        /*0030*/ 	.string	"Cuda compilation tools, release 12.9, V12.9.86"
        /*0030*/ 	.string	"Build cuda_12.9.r12.9/compiler.36037853_0"
        /*0030*/ 	.string	"-v  -suppress-debug-info  -lineinfo  -arch sm_100a "



//--------------------- .note.nv.cuver            --------------------------
	.section	.note.nv.cuver,"",@"SHT_NOTE"
	.sectionflags	@"SHF_NOTE_NV_CUVER"
        /*0018*/ 	.short	0x0001
        /*001a*/ 	.short	0x0064
        /*001c*/ 	.short	0x0001
        /*001e*/ 	.short	0x0000
        /*0020*/ 	.short	0x0001
        /*0022*/ 	.short	0x0000


//--------------------- .nv.info                  --------------------------
	.section	.nv.info,"",@"SHT_CUDA_INFO"
	.align	4


	//----- nvinfo : EIATTR_REGCOUNT
	.align		4
        /*0000*/ 	.byte	0x04, 0x2f
        /*0002*/ 	.short	(.L_1 - .L_0)
	.align		4
.L_0:
        /*0004*/ 	.word	index@(matmul_kernel)
        /*0008*/ 	.word	0x00000080


	//----- nvinfo : EIATTR_FRAME_SIZE
	.align		4
.L_1:
        /*000c*/ 	.byte	0x04, 0x11
        /*000e*/ 	.short	(.L_3 - .L_2)
	.align		4
.L_2:
        /*0010*/ 	.word	index@(matmul_kernel)
        /*0014*/ 	.word	0x000000c0


	//----- nvinfo : EIATTR_MIN_STACK_SIZE
	.align		4
.L_3:
        /*0018*/ 	.byte	0x04, 0x12
        /*001a*/ 	.short	(.L_5 - .L_4)
	.align		4
.L_4:
        /*001c*/ 	.word	index@(matmul_kernel)
        /*0020*/ 	.word	0x000000c0
.L_5:


//--------------------- .nv.info.matmul_kernel    --------------------------
	.section	.nv.info.matmul_kernel,"",@"SHT_CUDA_INFO"
	.sectionflags	@""
	.align	4


	//----- nvinfo : EIATTR_CUDA_API_VERSION
	.align		4
        /*0000*/ 	.byte	0x04, 0x37
        /*0002*/ 	.short	(.L_7 - .L_6)
.L_6:
        /*0004*/ 	.word	0x00000081


	//----- nvinfo : EIATTR_KPARAM_INFO
	.align		4
.L_7:
        /*0008*/ 	.byte	0x04, 0x17
        /*000a*/ 	.short	(.L_9 - .L_8)
.L_8:
        /*000c*/ 	.word	0x00000000
        /*0010*/ 	.short	0x000d
        /*0012*/ 	.short	0x0048
        /*0014*/ 	.byte	0x00, 0xf4, 0x21, 0x00


	//----- nvinfo : EIATTR_KPARAM_INFO
	.align		4
.L_9:
        /*0018*/ 	.byte	0x04, 0x17
        /*001a*/ 	.short	(.L_11 - .L_10)
.L_10:
        /*001c*/ 	.word	0x00000000
        /*0020*/ 	.short	0x000c
        /*0022*/ 	.short	0x0040
        /*0024*/ 	.byte	0x00, 0xf4, 0x21, 0x00


	//----- nvinfo : EIATTR_KPARAM_INFO
	.align		4
.L_11:
        /*0028*/ 	.byte	0x04, 0x17
        /*002a*/ 	.short	(.L_13 - .L_12)
.L_12:
        /*002c*/ 	.word	0x00000000
        /*0030*/ 	.short	0x000b
        /*0032*/ 	.short	0x0038
        /*0034*/ 	.byte	0x00, 0xf0, 0x11, 0x00


	//----- nvinfo : EIATTR_KPARAM_INFO
	.align		4
.L_13:
        /*0038*/ 	.byte	0x04, 0x17
        /*003a*/ 	.short	(.L_15 - .L_14)
.L_14:
        /*003c*/ 	.word	0x00000000
        /*0040*/ 	.short	0x000a
        /*0042*/ 	.short	0x0034
        /*0044*/ 	.byte	0x00, 0xf0, 0x11, 0x00


	//----- nvinfo : EIATTR_KPARAM_INFO
	.align		4
.L_15:
        /*0048*/ 	.byte	0x04, 0x17
        /*004a*/ 	.short	(.L_17 - .L_16)
.L_16:
        /*004c*/ 	.word	0x00000000
        /*0050*/ 	.short	0x0009
        /*0052*/ 	.short	0x0030
        /*0054*/ 	.byte	0x00, 0xf0, 0x11, 0x00


	//----- nvinfo : EIATTR_KPARAM_INFO
	.align		4
.L_17:
        /*0058*/ 	.byte	0x04, 0x17
        /*005a*/ 	.short	(.L_19 - .L_18)
.L_18:
        /*005c*/ 	.word	0x00000000
        /*0060*/ 	.short	0x0008
        /*0062*/ 	.short	0x002c
        /*0064*/ 	.byte	0x00, 0xf0, 0x11, 0x00


	//----- nvinfo : EIATTR_KPARAM_INFO
	.align		4
.L_19:
        /*0068*/ 	.byte	0x04, 0x17
        /*006a*/ 	.short	(.L_21 - .L_20)
.L_20:
        /*006c*/ 	.word	0x00000000
        /*0070*/ 	.short	0x0007
        /*0072*/ 	.short	0x0028
        /*0074*/ 	.byte	0x00, 0xf0, 0x11, 0x00


	//----- nvinfo : EIATTR_KPARAM_INFO
	.align		4
.L_21:
        /*0078*/ 	.byte	0x04, 0x17
        /*007a*/ 	.short	(.L_23 - .L_22)
.L_22:
        /*007c*/ 	.word	0x00000000
        /*0080*/ 	.short	0x0006
        /*0082*/ 	.short	0x0024
        /*0084*/ 	.byte	0x00, 0xf0, 0x11, 0x00


	//----- nvinfo : EIATTR_KPARAM_INFO
	.align		4
.L_23:
        /*0088*/ 	.byte	0x04, 0x17
        /*008a*/ 	.short	(.L_25 - .L_24)
.L_24:
        /*008c*/ 	.word	0x00000000
        /*0090*/ 	.short	0x0005
        /*0092*/ 	.short	0x0020
        /*0094*/ 	.byte	0x00, 0xf0, 0x11, 0x00


	//----- nvinfo : EIATTR_KPARAM_INFO
	.align		4
.L_25:
        /*0098*/ 	.byte	0x04, 0x17
        /*009a*/ 	.short	(.L_27 - .L_26)
.L_26:
        /*009c*/ 	.word	0x00000000
        /*00a0*/ 	.short	0x0004
        /*00a2*/ 	.short	0x001c
        /*00a4*/ 	.byte	0x00, 0xf0, 0x11, 0x00


	//----- nvinfo : EIATTR_KPARAM_INFO
	.align		4
.L_27:
        /*00a8*/ 	.byte	0x04, 0x17
        /*00aa*/ 	.short	(.L_29 - .L_28)
.L_28:
        /*00ac*/ 	.word	0x00000000
        /*00b0*/ 	.short	0x0003
        /*00b2*/ 	.short	0x0018
        /*00b4*/ 	.byte	0x00, 0xf0, 0x11, 0x00


	//----- nvinfo : EIATTR_KPARAM_INFO
	.align		4
.L_29:
        /*00b8*/ 	.byte	0x04, 0x17
        /*00ba*/ 	.short	(.L_31 - .L_30)
.L_30:
        /*00bc*/ 	.word	0x00000000
        /*00c0*/ 	.short	0x0002
        /*00c2*/ 	.short	0x0010
        /*00c4*/ 	.byte	0x00, 0xf4, 0x21, 0x00


	//----- nvinfo : EIATTR_KPARAM_INFO
	.align		4
.L_31:
        /*00c8*/ 	.byte	0x04, 0x17
        /*00ca*/ 	.short	(.L_33 - .L_32)
.L_32:
        /*00cc*/ 	.word	0x00000000
        /*00d0*/ 	.short	0x0001
        /*00d2*/ 	.short	0x0008
        /*00d4*/ 	.byte	0x00, 0xf4, 0x21, 0x00


	//----- nvinfo : EIATTR_KPARAM_INFO
	.align		4
.L_33:
        /*00d8*/ 	.byte	0x04, 0x17
        /*00da*/ 	.short	(.L_35 - .L_34)
.L_34:
        /*00dc*/ 	.word	0x00000000
        /*00e0*/ 	.short	0x0000
        /*00e2*/ 	.short	0x0000
        /*00e4*/ 	.byte	0x00, 0xf4, 0x21, 0x00


	//----- nvinfo : EIATTR_SPARSE_MMA_MASK
	.align		4
.L_35:
        /*00e8*/ 	.byte	0x03, 0x50
        /*00ea*/ 	.short	0x0000


	//----- nvinfo : EIATTR_MAXREG_COUNT
	.align		4
        /*00ec*/ 	.byte	0x03, 0x1b
        /*00ee*/ 	.short	0x0080


	//----- nvinfo : EIATTR_NUM_BARRIERS
	.align		4
        /*00f0*/ 	.byte	0x02, 0x4c
        /*00f2*/ 	.byte	0x01
	.zero		1


	//----- nvinfo : EIATTR_ANNOTATIONS
	.align		4
        /*00f4*/ 	.byte	0x04, 0x55
        /*00f6*/ 	.short	(.L_37 - .L_36)


	//   ....[0]....
.L_36:
        /*00f8*/ 	.word	0x00000001
        /*00fc*/ 	.byte	0x90, 0x05, 0x00, 0x00, 0x01, 0x00, 0x00, 0x00, 0xb0, 0x05, 0x00, 0x00, 0x01, 0x00, 0x00, 0x00
        /* <DEDUP_REMOVED lines=48> */
        /*040c*/ 	.byte	0x50, 0x56, 0x00, 0x00


	//----- nvinfo : EIATTR_VRC_CTA_INIT_COUNT
	.align		4
.L_37:
        /*0410*/ 	.byte	0x02, 0x4a
	.zero		1
	.zero		1


	//----- nvinfo : EIATTR_EXIT_INSTR_OFFSETS
	.align		4
        /*0414*/ 	.byte	0x04, 0x1c
        /*0416*/ 	.short	(.L_39 - .L_38)


	//   ....[0]....
.L_38:
        /*0418*/ 	.word	0x000084a0


	//   ....[1]....
        /*041c*/ 	.word	0x000084c0


	//----- nvinfo : EIATTR_REQNTID
	.align		4
.L_39:
        /*0420*/ 	.byte	0x04, 0x10
        /*0422*/ 	.short	(.L_41 - .L_40)
.L_40:
        /*0424*/ 	.word	0x00000200
        /*0428*/ 	.word	0x00000001
        /*042c*/ 	.word	0x00000001


	//----- nvinfo : EIATTR_CBANK_PARAM_SIZE
	.align		4
.L_41:
        /*0430*/ 	.byte	0x03, 0x19
        /*0432*/ 	.short	0x0050


	//----- nvinfo : EIATTR_PARAM_CBANK
	.align		4
        /*0434*/ 	.byte	0x04, 0x0a
        /*0436*/ 	.short	(.L_43 - .L_42)
	.align		4
.L_42:
        /*0438*/ 	.word	index@(.nv.constant0.matmul_kernel)
        /*043c*/ 	.short	0x0380
        /*043e*/ 	.short	0x0050


	//----- nvinfo : EIATTR_SW_WAR
	.align		4
.L_43:
        /*0440*/ 	.byte	0x04, 0x36
        /*0442*/ 	.short	(.L_45 - .L_44)
.L_44:
        /*0444*/ 	.word	0x00000008
.L_45:


//--------------------- .nv.compat                --------------------------
	.section	.nv.compat,"",@"SHT_CUDA_COMPAT_INFO"
	.align	4
        /*0000*/ 	.byte	0x02, 0x02, 0x02, 0x00, 0x02, 0x05, 0x05, 0x00, 0x02, 0x03, 0x00, 0x00, 0x02, 0x06, 0x01, 0x00


//--------------------- .nv.callgraph             --------------------------
	.section	.nv.callgraph,"",@"SHT_CUDA_CALLGRAPH"
	.align	4
	.sectionentsize	8
	.align		4
        /*0000*/ 	.word	0x00000000
	.align		4
        /*0004*/ 	.word	0xffffffff
	.align		4
        /*0008*/ 	.word	0x00000000
	.align		4
        /*000c*/ 	.word	0xfffffffe
	.align		4
        /*0010*/ 	.word	0x00000000
	.align		4
        /*0014*/ 	.word	0xfffffffd
	.align		4
        /*0018*/ 	.word	0x00000000
	.align		4
        /*001c*/ 	.word	0xfffffffc


//--------------------- .text.matmul_kernel       --------------------------
	.section	.text.matmul_kernel,"ax",@progbits
	.align	128
        .global         matmul_kernel
        .type           matmul_kernel,@function
        .size           matmul_kernel,(.L_x_4 - matmul_kernel)
        .other          matmul_kernel,@"STO_CUDA_ENTRY STV_DEFAULT"
matmul_kernel:
.text.matmul_kernel:
[----:B------:R-:W0:Y:S08]  /*0000*/  LDC R1, c[0x0][0x37c] ;  /* 0x0000df00ff017b82 */ /* 0x000e300000000800 */
[----:B------:R-:W1:Y:S01]  /*0010*/  LDC.64 R30, c[0x0][0x398] ;  /* 0x0000e600ff1e7b82 */ /* 0x000e620000000a00 */
[----:B------:R-:W2:Y:S01]  /*0020*/  S2R R5, SR_CTAID.X ;  /* 0x0000000000057919 */ /* 0x000ea20000002500 */
[----:B------:R-:W3:Y:S01]  /*0030*/  LDCU UR5, c[0x0][0x3a0] ;  /* 0x00007400ff0577ac */ /* 0x000ee20008000800 */
[----:B0-----:R-:W-:Y:S01]  /*0040*/  VIADD R1, R1, 0xffffff40 ;  /* 0xffffff4001017836 */ /* 0x001fe20000000000 */
[----:B------:R-:W-:Y:S01]  /*0050*/  UMOV UR4, 0x400 ;  /* 0x0000040000047882 */ /* 0x000fe20000000000 */
[----:B------:R-:W0:Y:S03]  /*0060*/  LDCU.64 UR12, c[0x0][0x358] ;  /* 0x00006b00ff0c77ac */ /* 0x000e260008000a00 */
[----:B------:R-:W4:Y:S01]  /*0070*/  S2UR UR6, SR_CgaCtaId ;  /* 0x00000000000679c3 */ /* 0x000f220000008800 */
[----:B------:R-:W0:Y:S01]  /*0080*/  LDCU UR7, c[0x0][0x3a0] ;  /* 0x00007400ff0777ac */ /* 0x000e220008000800 */
[----:B---3--:R-:W-:Y:S01]  /*0090*/  UIADD3 UR5, UPT, UPT, UR5, 0x1f, URZ ;  /* 0x0000001f05057890 */ /* 0x008fe2000fffe0ff */
[----:B-1----:R-:W-:-:S03]  /*00a0*/  VIADD R0, R31, 0x1ff ;  /* 0x000001ff1f007836 */ /* 0x002fc60000000000 */
[----:B------:R-:W-:Y:S02]  /*00b0*/  UISETP.GT.AND UP0, UPT, UR5, 0x1f, UPT ;  /* 0x0000001f0500788c */ /* 0x000fe4000bf04270 */
[----:B------:R-:W-:Y:S01]  /*00c0*/  SHF.R.S32.HI R3, RZ, 0x1f, R0 ;  /* 0x0000001fff037819 */ /* 0x000fe20000011400 */
[----:B----4-:R-:W-:-:S03]  /*00d0*/  ULEA UR4, UR6, UR4, 0x18 ;  /* 0x0000000406047291 */ /* 0x010fc6000f8ec0ff */
[----:B------:R-:W-:Y:S02]  /*00e0*/  LEA.HI R3, R3, R0, RZ, 0x9 ;  /* 0x0000000003037211 */ /* 0x000fe400078f48ff */
[----:B--2---:R-:W-:Y:S02]  /*00f0*/  IABS R8, R5 ;  /* 0x0000000500087213 */ /* 0x004fe40000000000 */
[----:B------:R-:W-:-:S05]  /*0100*/  SHF.R.S32.HI R3, RZ, 0x9, R3 ;  /* 0x00000009ff037819 */ /* 0x000fca0000011403 */
[----:B------:R-:W-:-:S05]  /*0110*/  IMAD.SHL.U32 R4, R3, 0x8, RZ ;  /* 0x0000000803047824 */ /* 0x000fca00078e00ff */
[-C--:B------:R-:W-:Y:S02]  /*0120*/  IABS R7, R4.reuse ;  /* 0x0000000400077213 */ /* 0x080fe40000000000 */
[----:B------:R-:W-:Y:S02]  /*0130*/  IABS R10, R4 ;  /* 0x00000004000a7213 */ /* 0x000fe40000000000 */
[----:B------:R-:W1:Y:S08]  /*0140*/  I2F.RP R0, R7 ;  /* 0x0000000700007306 */ /* 0x000e700000209400 */
[----:B-1----:R-:W1:Y:S02]  /*0150*/  MUFU.RCP R0, R0 ;  /* 0x0000000000007308 */ /* 0x002e640000001000 */
[----:B-1----:R-:W-:-:S02]  /*0160*/  VIADD R2, R0, 0xffffffe ;  /* 0x0ffffffe00027836 */ /* 0x002fc40000000000 */
[----:B------:R-:W-:-:S04]  /*0170*/  IMAD.MOV R0, RZ, RZ, -R10 ;  /* 0x000000ffff007224 */ /* 0x000fc800078e0a0a */
[----:B------:R1:W2:Y:S02]  /*0180*/  F2I.FTZ.U32.TRUNC.NTZ R3, R2 ;  /* 0x0000000200037305 */ /* 0x0002a4000021f000 */
[----:B-1----:R-:W-:Y:S02]  /*0190*/  IMAD.MOV.U32 R2, RZ, RZ, RZ ;  /* 0x000000ffff027224 */ /* 0x002fe400078e00ff */
[----:B--2---:R-:W-:-:S04]  /*01a0*/  IMAD.MOV R6, RZ, RZ, -R3 ;  /* 0x000000ffff067224 */ /* 0x004fc800078e0a03 */
[----:B------:R-:W-:Y:S02]  /*01b0*/  IMAD R9, R6, R7, RZ ;  /* 0x0000000706097224 */ /* 0x000fe400078e02ff */
[----:B------:R-:W-:Y:S02]  /*01c0*/  IMAD.MOV.U32 R6, RZ, RZ, R8 ;  /* 0x000000ffff067224 */ /* 0x000fe400078e0008 */
[----:B------:R-:W-:-:S06]  /*01d0*/  IMAD.HI.U32 R3, R3, R9, R2 ;  /* 0x0000000903037227 */ /* 0x000fcc00078e0002 */
[----:B------:R-:W-:-:S04]  /*01e0*/  IMAD.HI.U32 R3, R3, R6, RZ ;  /* 0x0000000603037227 */ /* 0x000fc800078e00ff */
[----:B------:R-:W-:-:S05]  /*01f0*/  IMAD R0, R3, R0, R6 ;  /* 0x0000000003007224 */ /* 0x000fca00078e0206 */
[----:B------:R-:W-:-:S13]  /*0200*/  ISETP.GT.U32.AND P1, PT, R7, R0, PT ;  /* 0x000000000700720c */ /* 0x000fda0003f24070 */
[----:B------:R-:W-:Y:S02]  /*0210*/  @!P1 IMAD.IADD R0, R0, 0x1, -R7 ;  /* 0x0000000100009824 */ /* 0x000fe400078e0a07 */
[----:B------:R-:W-:Y:S01]  /*0220*/  @!P1 VIADD R3, R3, 0x1 ;  /* 0x0000000103039836 */ /* 0x000fe20000000000 */
[----:B------:R-:W-:Y:S02]  /*0230*/  ISETP.NE.AND P1, PT, R4, RZ, PT ;  /* 0x000000ff0400720c */ /* 0x000fe40003f25270 */
[----:B------:R-:W-:Y:S02]  /*0240*/  ISETP.GE.U32.AND P0, PT, R0, R7, PT ;  /* 0x000000070000720c */ /* 0x000fe40003f06070 */
[----:B------:R-:W-:-:S04]  /*0250*/  LOP3.LUT R0, R5, R4, RZ, 0x3c, !PT ;  /* 0x0000000405007212 */ /* 0x000fc800078e3cff */
[----:B------:R-:W-:Y:S01]  /*0260*/  ISETP.GE.AND P2, PT, R0, RZ, PT ;  /* 0x000000ff0000720c */ /* 0x000fe20003f46270 */
[----:B------:R-:W-:-:S06]  /*0270*/  VIADD R0, R30, 0x3f ;  /* 0x0000003f1e007836 */ /* 0x000fcc0000000000 */
[----:B------:R-:W-:-:S04]  /*0280*/  @P0 VIADD R3, R3, 0x1 ;  /* 0x0000000103030836 */ /* 0x000fc80000000000 */
[----:B------:R-:W-:Y:S01]  /*0290*/  IMAD.MOV.U32 R2, RZ, RZ, R3 ;  /* 0x000000ffff027224 */ /* 0x000fe200078e0003 */
[----:B------:R-:W-:-:S03]  /*02a0*/  SHF.R.S32.HI R3, RZ, 0x1f, R0 ;  /* 0x0000001fff037819 */ /* 0x000fc60000011400 */
[----:B------:R-:W-:Y:S01]  /*02b0*/  @!P2 IMAD.MOV R2, RZ, RZ, -R2 ;  /* 0x000000ffff02a224 */ /* 0x000fe200078e0a02 */
[----:B------:R-:W-:Y:S02]  /*02c0*/  @!P1 LOP3.LUT R2, RZ, R4, RZ, 0x33, !PT ;  /* 0x00000004ff029212 */ /* 0x000fe400078e33ff */
[----:B------:R-:W-:-:S03]  /*02d0*/  LEA.HI R3, R3, R0, RZ, 0x6 ;  /* 0x0000000003037211 */ /* 0x000fc600078f30ff */
[----:B------:R-:W-:Y:S02]  /*02e0*/  IMAD.SHL.U32 R6, R2, 0x8, RZ ;  /* 0x0000000802067824 */ /* 0x000fe400078e00ff */
[----:B------:R-:W-:-:S03]  /*02f0*/  IMAD.MOV R2, RZ, RZ, -R2 ;  /* 0x000000ffff027224 */ /* 0x000fc600078e0a02 */
[----:B------:R-:W-:Y:S01]  /*0300*/  LEA.HI.SX32 R3, R3, -R6, 0x1a ;  /* 0x8000000603037211 */ /* 0x000fe200078fd2ff */
[----:B------:R-:W-:-:S03]  /*0310*/  IMAD R8, R4, R2, R5 ;  /* 0x0000000204087224 */ /* 0x000fc600078e0205 */
[----:B------:R-:W-:-:S04]  /*0320*/  VIMNMX R11, PT, PT, R3, 0x8, PT ;  /* 0x00000008030b7848 */ /* 0x000fc80003fe0100 */
[-C--:B------:R-:W-:Y:S02]  /*0330*/  IABS R7, R11.reuse ;  /* 0x0000000b00077213 */ /* 0x080fe40000000000 */
[----:B------:R-:W-:Y:S02]  /*0340*/  IABS R4, R11 ;  /* 0x0000000b00047213 */ /* 0x000fe40000000000 */
[----:B------:R-:W1:Y:S08]  /*0350*/  I2F.RP R0, R7 ;  /* 0x0000000700007306 */ /* 0x000e700000209400 */
[----:B-1----:R-:W1:Y:S02]  /*0360*/  MUFU.RCP R0, R0 ;  /* 0x0000000000007308 */ /* 0x002e640000001000 */
[----:B-1----:R-:W-:-:S02]  /*0370*/  VIADD R3, R0, 0xffffffe ;  /* 0x0ffffffe00037836 */ /* 0x002fc40000000000 */
[----:B------:R-:W-:Y:S02]  /*0380*/  IMAD.MOV R0, RZ, RZ, -R4 ;  /* 0x000000ffff007224 */ /* 0x000fe400078e0a04 */
[----:B------:R-:W1:Y:S02]  /*0390*/  S2R R4, SR_TID.X ;  /* 0x0000000000047919 */ /* 0x000e640000002100 */
[----:B------:R-:W2:Y:S02]  /*03a0*/  F2I.FTZ.U32.TRUNC.NTZ R3, R3 ;  /* 0x0000000300037305 */ /* 0x000ea4000021f000 */
[----:B--2---:R-:W-:-:S04]  /*03b0*/  IMAD.MOV R9, RZ, RZ, -R3 ;  /* 0x000000ffff097224 */ /* 0x004fc800078e0a03 */
[----:B------:R-:W-:Y:S01]  /*03c0*/  IMAD.MOV.U32 R2, RZ, RZ, R9 ;  /* 0x000000ffff027224 */ /* 0x000fe200078e0009 */
[----:B------:R-:W-:-:S03]  /*03d0*/  IABS R9, R8 ;  /* 0x0000000800097213 */ /* 0x000fc60000000000 */
[----:B------:R-:W-:Y:S02]  /*03e0*/  IMAD R5, R2, R7, RZ ;  /* 0x0000000702057224 */ /* 0x000fe400078e02ff */
[----:B------:R-:W-:-:S04]  /*03f0*/  IMAD.MOV.U32 R2, RZ, RZ, RZ ;  /* 0x000000ffff027224 */ /* 0x000fc800078e00ff */
[----:B------:R-:W-:Y:S01]  /*0400*/  IMAD.HI.U32 R2, R3, R5, R2 ;  /* 0x0000000503027227 */ /* 0x000fe200078e0002 */
[C---:B-1----:R-:W-:Y:S02]  /*0410*/  LOP3.LUT R3, R4.reuse, 0x3f, RZ, 0xc0, !PT ;  /* 0x0000003f04037812 */ /* 0x042fe400078ec0ff */
[----:B------:R-:W-:-:S03]  /*0420*/  LEA.HI R16, R4, 0x18, RZ, 0x1a ;  /* 0x0000001804107811 */ /* 0x000fc600078fd0ff */
        /* <DEDUP_REMOVED lines=8> */
[----:B------:R-:W-:-:S07]  /*04b0*/  ISETP.GE.AND P2, PT, R0, RZ, PT ;  /* 0x000000ff0000720c */ /* 0x000fce0003f46270 */
[----:B------:R-:W-:-:S04]  /*04c0*/  @P0 VIADD R2, R2, 0x1 ;  /* 0x0000000102020836 */ /* 0x000fc80000000000 */
[----:B------:R-:W-:Y:S01]  /*04d0*/  IMAD.MOV.U32 R5, RZ, RZ, R2 ;  /* 0x000000ffff057224 */ /* 0x000fe200078e0002 */
[----:B------:R-:W-:-:S03]  /*04e0*/  SHF.R.U32.HI R2, RZ, 0x6, R4 ;  /* 0x00000006ff027819 */ /* 0x000fc60000011604 */
[----:B------:R-:W-:Y:S01]  /*04f0*/  @!P2 IMAD.MOV R5, RZ, RZ, -R5 ;  /* 0x000000ffff05a224 */ /* 0x000fe200078e0a05 */
[----:B------:R-:W-:-:S05]  /*0500*/  @!P1 LOP3.LUT R5, RZ, R11, RZ, 0x33, !PT ;  /* 0x0000000bff059212 */ /* 0x000fca00078e33ff */
[----:B------:R-:W-:Y:S02]  /*0510*/  IMAD.MOV R0, RZ, RZ, -R5 ;  /* 0x000000ffff007224 */ /* 0x000fe400078e0a05 */
[----:B------:R-:W-:Y:S02]  /*0520*/  IMAD.SHL.U32 R19, R5, 0x200, RZ ;  /* 0x0000020005137824 */ /* 0x000fe400078e00ff */
[----:B------:R-:W-:-:S04]  /*0530*/  IMAD R0, R11, R0, R8 ;  /* 0x000000000b007224 */ /* 0x000fc800078e0208 */
[----:B------:R-:W-:Y:S01]  /*0540*/  IMAD.IADD R0, R6, 0x1, R0 ;  /* 0x0000000106007824 */ /* 0x000fe200078e0200 */
[----:B------:R-:W-:-:S03]  /*0550*/  LOP3.LUT R6, R4, 0x1e0, RZ, 0xc0, !PT ;  /* 0x000001e004067812 */ /* 0x000fc600078ec0ff */
[----:B------:R-:W-:Y:S01]  /*0560*/  IMAD R18, R0, 0x40, R3 ;  /* 0x0000004000127824 */ /* 0x000fe200078e0203 */
[----:B------:R-:W-:Y:S02]  /*0570*/  SGXT.U32 R3, R2, 0x3 ;  /* 0x000000030203781a */ /* 0x000fe40000000000 */
[----:B------:R-:W-:Y:S02]  /*0580*/  LEA.HI R0, R4, 0x8, RZ, 0x1a ;  /* 0x0000000804007811 */ /* 0x000fe400078fd0ff */
[----:B------:R1:W-:Y:S01]  /*0590*/  STL [R1+0x64], R18 ;  /* 0x0000641201007387 */ /* 0x0003e20000100800 */
[----:B------:R-:W-:-:S03]  /*05a0*/  LOP3.LUT R2, R3, 0x10, RZ, 0xfc, !PT ;  /* 0x0000001003027812 */ /* 0x000fc600078efcff */
[----:B------:R1:W-:Y:S01]  /*05b0*/  STL [R1+0x14], R19 ;  /* 0x0000141301007387 */ /* 0x0003e20000100800 */
[----:B0-----:R-:W-:Y:S05]  /*05c0*/  BRA.U UP0, `(.L_x_0) ;  /* 0x00000001008c7547 */ /* 0x001fea000b800000 */
[----:B------:R-:W-:Y:S02]  /*05d0*/  SHF.R.U32.HI R0, RZ, 0x2, R4 ;  /* 0x00000002ff007819 */ /* 0x000fe40000011604 */
[----:B------:R-:W-:Y:S02]  /*05e0*/  CS2R R12, SRZ ;  /* 0x00000000000c7805 */ /* 0x000fe4000001ff00 */
[----:B------:R-:W-:Y:S02]  /*05f0*/  CS2R R14, SRZ ;  /* 0x00000000000e7805 */ /* 0x000fe4000001ff00 */
[----:B------:R-:W-:Y:S02]  /*0600*/  CS2R R8, SRZ ;  /* 0x0000000000087805 */ /* 0x000fe4000001ff00 */
[----:B------:R-:W-:Y:S01]  /*0610*/  CS2R R10, SRZ ;  /* 0x00000000000a7805 */ /* 0x000fe2000001ff00 */
[----:B------:R0:W-:Y:S01]  /*0620*/  STL [R1+0x68], R0 ;  /* 0x0000680001007387 */ /* 0x0001e20000100800 */
[----:B------:R-:W-:-:S02]  /*0630*/  CS2R R4, SRZ ;  /* 0x0000000000047805 */ /* 0x000fc4000001ff00 */
[----:B------:R-:W-:Y:S02]  /*0640*/  CS2R R6, SRZ ;  /* 0x0000000000067805 */ /* 0x000fe4000001ff00 */
[----:B------:R-:W-:Y:S02]  /*0650*/  CS2R R72, SRZ ;  /* 0x0000000000487805 */ /* 0x000fe4000001ff00 */
[----:B------:R-:W-:Y:S02]  /*0660*/  CS2R R74, SRZ ;  /* 0x00000000004a7805 */ /* 0x000fe4000001ff00 */
[----:B------:R-:W-:Y:S02]  /*0670*/  CS2R R68, SRZ ;  /* 0x0000000000447805 */ /* 0x000fe4000001ff00 */
[----:B------:R-:W-:Y:S02]  /*0680*/  CS2R R70, SRZ ;  /* 0x0000000000467805 */ /* 0x000fe4000001ff00 */
        /* <DEDUP_REMOVED lines=21> */
[----:B------:R-:W-:Y:S01]  /*07e0*/  CS2R R26, SRZ ;  /* 0x00000000001a7805 */ /* 0x000fe2000001ff00 */
[----:B0-----:R-:W-:Y:S06]  /*07f0*/  BRA `(.L_x_1) ;  /* 0x0000004c00747947 */ /* 0x001fec0003800000 */
.L_x_0:
[----:B------:R-:W-:Y:S01]  /*0800*/  IABS R17, R30 ;  /* 0x0000001e00117213 */ /* 0x000fe20000000000 */
[----:B------:R-:W0:Y:S01]  /*0810*/  LDCU UR6, c[0x0][0x3b0] ;  /* 0x00007600ff0677ac */ /* 0x000e220008000800 */
[----:B------:R-:W-:Y:S02]  /*0820*/  IABS R7, R31 ;  /* 0x0000001f00077213 */ /* 0x000fe40000000000 */
[----:B------:R-:W-:Y:S01]  /*0830*/  CS2R R72, SRZ ;  /* 0x0000000000487805 */ /* 0x000fe2000001ff00 */
[----:B------:R-:W2:Y:S01]  /*0840*/  I2F.RP R10, R17 ;  /* 0x00000011000a7306 */ /* 0x000ea20000209400 */
[----:B------:R-:W-:Y:S01]  /*0850*/  ISETP.GE.AND P3, PT, R18, RZ, PT ;  /* 0x000000ff1200720c */ /* 0x000fe20003f66270 */
[----:B------:R-:W3:Y:S01]  /*0860*/  LDCU.128 UR8, c[0x0][0x380] ;  /* 0x00007000ff0877ac */ /* 0x000ee20008000c00 */
[----:B------:R-:W-:Y:S02]  /*0870*/  ISETP.NE.AND P2, PT, R30, RZ, PT ;  /* 0x000000ff1e00720c */ /* 0x000fe40003f45270 */
[----:B------:R-:W-:-:S02]  /*0880*/  CS2R R74, SRZ ;  /* 0x00000000004a7805 */ /* 0x000fc4000001ff00 */
[----:B------:R-:W-:Y:S01]  /*0890*/  CS2R R68, SRZ ;  /* 0x0000000000447805 */ /* 0x000fe2000001ff00 */
[----:B------:R-:W4:Y:S01]  /*08a0*/  LDCU UR72, c[0x0][0x3a8] ;  /* 0x00007500ff4877ac */ /* 0x000f220008000800 */
[----:B------:R-:W-:Y:S01]  /*08b0*/  CS2R R70, SRZ ;  /* 0x0000000000467805 */ /* 0x000fe2000001ff00 */
[----:B------:R-:W5:Y:S01]  /*08c0*/  I2F.RP R5, R7 ;  /* 0x0000000700057306 */ /* 0x000f620000209400 */
[----:B------:R-:W-:Y:S01]  /*08d0*/  CS2R R64, SRZ ;  /* 0x0000000000407805 */ /* 0x000fe2000001ff00 */
[----:B------:R-:W1:Y:S01]  /*08e0*/  LDCU UR44, c[0x0][0x3a4] ;  /* 0x00007480ff2c77ac */ /* 0x000e620008000800 */
[----:B------:R-:W-:Y:S02]  /*08f0*/  CS2R R66, SRZ ;  /* 0x0000000000427805 */ /* 0x000fe4000001ff00 */
[----:B------:R-:W-:Y:S02]  /*0900*/  CS2R R60, SRZ ;  /* 0x00000000003c7805 */ /* 0x000fe4000001ff00 */
[----:B------:R-:W-:Y:S01]  /*0910*/  CS2R R62, SRZ ;  /* 0x00000000003e7805 */ /* 0x000fe2000001ff00 */
[----:B------:R-:W0:Y:S01]  /*0920*/  LDCU UR71, c[0x0][0x3ac] ;  /* 0x00007580ff4777ac */ /* 0x000e220008000800 */
[----:B------:R-:W-:Y:S01]  /*0930*/  CS2R R58, SRZ ;  /* 0x00000000003a7805 */ /* 0x000fe2000001ff00 */
[----:B--2---:R-:W2:Y:S08]  /*0940*/  MUFU.RCP R10, R10 ;  /* 0x0000000a000a7308 */ /* 0x004eb00000001000 */
[----:B-----5:R-:W5:Y:S01]  /*0950*/  MUFU.RCP R5, R5 ;  /* 0x0000000500057308 */ /* 0x020f620000001000 */
[----:B----4-:R-:W-:-:S02]  /*0960*/  IMAD R2, R2, UR72, RZ ;  /* 0x0000004802027c24 */ /* 0x010fc4000f8e02ff */
[----:B------:R-:W-:Y:S02]  /*0970*/  IMAD R3, R3, UR72, RZ ;  /* 0x0000004803037c24 */ /* 0x000fe4000f8e02ff */
[----:B--2---:R-:W-:-:S04]  /*0980*/  VIADD R8, R10, 0xffffffe ;  /* 0x0ffffffe0a087836 */ /* 0x004fc80000000000 */
[----:B------:R2:W4:Y:S01]  /*0990*/  F2I.FTZ.U32.TRUNC.NTZ R9, R8 ;  /* 0x0000000800097305 */ /* 0x000522000021f000 */
[----:B-----5:R-:W-:-:S07]  /*09a0*/  VIADD R12, R5, 0xffffffe ;  /* 0x0ffffffe050c7836 */ /* 0x020fce0000000000 */
[----:B------:R-:W5:Y:S01]  /*09b0*/  F2I.FTZ.U32.TRUNC.NTZ R13, R12 ;  /* 0x0000000c000d7305 */ /* 0x000f62000021f000 */
[----:B--2---:R-:W-:Y:S02]  /*09c0*/  IMAD.MOV.U32 R8, RZ, RZ, RZ ;  /* 0x000000ffff087224 */ /* 0x004fe400078e00ff */
[----:B----4-:R-:W-:-:S04]  /*09d0*/  IMAD.MOV R14, RZ, RZ, -R9 ;  /* 0x000000ffff0e7224 */ /* 0x010fc800078e0a09 */
[----:B------:R-:W-:Y:S01]  /*09e0*/  IMAD R11, R14, R17, RZ ;  /* 0x000000110e0b7224 */ /* 0x000fe200078e02ff */
[----:B------:R-:W-:-:S03]  /*09f0*/  IABS R14, R18 ;  /* 0x00000012000e7213 */ /* 0x000fc60000000000 */
[----:B------:R-:W-:Y:S01]  /*0a00*/  IMAD.HI.U32 R9, R9, R11, R8 ;  /* 0x0000000b09097227 */ /* 0x000fe200078e0008 */
[----:B------:R-:W-:-:S03]  /*0a10*/  LEA.HI R11, R6, R19, RZ, 0x1b ;  /* 0x00000013060b7211 */ /* 0x000fc600078fd8ff */
[----:B-----5:R-:W-:Y:S01]  /*0a20*/  IMAD.MOV R10, RZ, RZ, -R13 ;  /* 0x000000ffff0a7224 */ /* 0x020fe200078e0a0d */
[----:B------:R-:W-:Y:S01]  /*0a30*/  IABS R43, R11 ;  /* 0x0000000b002b7213 */ /* 0x000fe20000000000 */
[----:B------:R-:W-:-:S04]  /*0a40*/  IMAD.HI.U32 R9, R9, R14, RZ ;  /* 0x0000000e09097227 */ /* 0x000fc800078e00ff */
[----:B------:R-:W-:Y:S02]  /*0a50*/  VIADD R5, R11, 0x1f0 ;  /* 0x000001f00b057836 */ /* 0x000fe40000000000 */
[----:B------:R-:W-:Y:S02]  /*0a60*/  IMAD.MOV R8, RZ, RZ, -R9 ;  /* 0x000000ffff087224 */ /* 0x000fe400078e0a09 */
[----:B------:R-:W-:Y:S01]  /*0a70*/  IMAD R9, R10, R7, RZ ;  /* 0x000000070a097224 */ /* 0x000fe200078e02ff */
[----:B------:R-:W-:Y:S01]  /*0a80*/  IABS R12, R5 ;  /* 0x00000005000c7213 */ /* 0x000fe20000000000 */
[----:B------:R-:W-:Y:S01]  /*0a90*/  IMAD R14, R17, R8, R14 ;  /* 0x00000008110e7224 */ /* 0x000fe200078e020e */
[----:B------:R-:W-:Y:S01]  /*0aa0*/  ISETP.GE.AND P5, PT, R5, RZ, PT ;  /* 0x000000ff0500720c */ /* 0x000fe20003fa6270 */
[----:B------:R-:W-:Y:S02]  /*0ab0*/  VIADD R21, R11, 0x1d0 ;  /* 0x000001d00b157836 */ /* 0x000fe40000000000 */
[----:B------:R-:W-:Y:S01]  /*0ac0*/  IMAD.MOV.U32 R10, RZ, RZ, R12 ;  /* 0x000000ffff0a7224 */ /* 0x000fe200078e000c */
[----:B------:R-:W-:Y:S01]  /*0ad0*/  ISETP.GT.U32.AND P0, PT, R17, R14, PT ;  /* 0x0000000e1100720c */ /* 0x000fe20003f04070 */
[----:B------:R-:W-:Y:S01]  /*0ae0*/  IMAD.MOV.U32 R12, RZ, RZ, RZ ;  /* 0x000000ffff0c7224 */ /* 0x000fe200078e00ff */
[----:B------:R-:W-:Y:S01]  /*0af0*/  IABS R15, R21 ;  /* 0x00000015000f7213 */ /* 0x000fe20000000000 */
[----:B-1----:R-:W-:Y:S01]  /*0b00*/  VIADD R19, R11, 0x1e0 ;  /* 0x000001e00b137836 */ /* 0x002fe20000000000 */
[----:B------:R-:W-:Y:S01]  /*0b10*/  ISETP.GE.AND P6, PT, R21, RZ, PT ;  /* 0x000000ff1500720c */ /* 0x000fe20003fc6270 */
[----:B------:R-:W-:-:S03]  /*0b20*/  IMAD.HI.U32 R12, R13, R9, R12 ;  /* 0x000000090d0c7227 */ /* 0x000fc600078e000c */
[----:B------:R-:W-:Y:S01]  /*0b30*/  IABS R13, R19 ;  /* 0x00000013000d7213 */ /* 0x000fe20000000000 */
[----:B------:R-:W-:Y:S02]  /*0b40*/  VIADD R27, R11, 0x170 ;  /* 0x000001700b1b7836 */ /* 0x000fe40000000000 */
[----:B------:R-:W-:-:S03]  /*0b50*/  IMAD.HI.U32 R8, R12, R10, RZ ;  /* 0x0000000a0c087227 */ /* 0x000fc600078e00ff */
[----:B------:R-:W-:Y:S01]  /*0b60*/  IABS R21, R27 ;  /* 0x0000001b00157213 */ /* 0x000fe20000000000 */
[----:B------:R-:W-:Y:S02]  /*0b70*/  IMAD.MOV R8, RZ, RZ, -R8 ;  /* 0x000000ffff087224 */ /* 0x000fe400078e0a08 */
[----:B------:R-:W-:Y:S02]  /*0b80*/  @!P0 IMAD.IADD R14, R14, 0x1, -R17 ;  /* 0x000000010e0e8824 */ /* 0x000fe400078e0a11 */
[----:B------:R-:W-:Y:S02]  /*0b90*/  IMAD R8, R7, R8, R10 ;  /* 0x0000000807087224 */ /* 0x000fe400078e020a */
[C---:B------:R-:W-:Y:S01]  /*0ba0*/  IMAD.HI.U32 R10, R12.reuse, R15, RZ ;  /* 0x0000000f0c0a7227 */ /* 0x040fe200078e00ff */
[----:B------:R-:W-:Y:S02]  /*0bb0*/  ISETP.GT.U32.AND P1, PT, R17, R14, PT ;  /* 0x0000000e1100720c */ /* 0x000fe40003f24070 */
[----:B------:R-:W-:Y:S01]  /*0bc0*/  ISETP.GT.U32.AND P0, PT, R7, R8, PT ;  /* 0x000000080700720c */ /* 0x000fe20003f04070 */
[----:B------:R-:W-:-:S04]  /*0bd0*/  IMAD.HI.U32 R9, R12, R13, RZ ;  /* 0x0000000d0c097227 */ /* 0x000fc800078e00ff */
[----:B------:R-:W-:Y:S02]  /*0be0*/  IMAD.MOV R20, RZ, RZ, -R10 ;  /* 0x000000ffff147224 */ /* 0x000fe400078e0a0a */
[----:B------:R-:W-:Y:S02]  /*0bf0*/  IMAD.MOV R18, RZ, RZ, -R9 ;  /* 0x000000ffff127224 */ /* 0x000fe400078e0a09 */
[----:B------:R-:W-:Y:S02]  /*0c00*/  IMAD R9, R7, R20, R15 ;  /* 0x0000001407097224 */ /* 0x000fe400078e020f */
[----:B------:R-:W-:Y:S02]  /*0c10*/  @!P1 IMAD.IADD R14, R14, 0x1, -R17 ;  /* 0x000000010e0e9824 */ /* 0x000fe400078e0a11 */
[----:B------:R-:W-:Y:S01]  /*0c20*/  @!P0 IMAD.IADD R8, R8, 0x1, -R7 ;  /* 0x0000000108088824 */ /* 0x000fe200078e0a07 */
[----:B------:R-:W-:Y:S01]  /*0c30*/  ISETP.GE.AND P0, PT, R19, RZ, PT ;  /* 0x000000ff1300720c */ /* 0x000fe20003f06270 */
[----:B------:R-:W-:-:S02]  /*0c40*/  IMAD.MOV.U32 R5, RZ, RZ, R14 ;  /* 0x000000ffff057224 */ /* 0x000fc400078e000e */
[C---:B------:R-:W-:Y:S01]  /*0c50*/  IMAD R10, R7.reuse, R18, R13 ;  /* 0x00000012070a7224 */ /* 0x040fe200078e020d */
[----:B------:R-:W-:Y:S01]  /*0c60*/  ISETP.GT.U32.AND P1, PT, R7, R8, PT ;  /* 0x000000080700720c */ /* 0x000fe20003f24070 */
[----:B------:R-:W-:Y:S01]  /*0c70*/  @!P3 IMAD.MOV R5, RZ, RZ, -R5 ;  /* 0x000000ffff05b224 */ /* 0x000fe200078e0a05 */
[----:B------:R-:W-:Y:S01]  /*0c80*/  @!P2 LOP3.LUT R5, RZ, R30, RZ, 0x33, !PT ;  /* 0x0000001eff05a212 */ /* 0x000fe200078e33ff */
[----:B------:R-:W-:Y:S01]  /*0c90*/  VIADD R13, R11, 0x1c0 ;  /* 0x000001c00b0d7836 */ /* 0x000fe20000000000 */
[----:B------:R-:W-:Y:S01]  /*0ca0*/  ISETP.GT.U32.AND P2, PT, R7, R9, PT ;  /* 0x000000090700720c */ /* 0x000fe20003f44070 */
[----:B------:R-:W-:Y:S01]  /*0cb0*/  VIADD R15, R11, 0x1a0 ;  /* 0x000001a00b0f7836 */ /* 0x000fe20000000000 */
[----:B------:R-:W-:Y:S01]  /*0cc0*/  ISETP.GT.U32.AND P4, PT, R7, R10, PT ;  /* 0x0000000a0700720c */ /* 0x000fe20003f84070 */
[C---:B------:R-:W-:Y:S01]  /*0cd0*/  VIADD R20, R11.reuse, 0x190 ;  /* 0x000001900b147836 */ /* 0x040fe20000000000 */
[----:B------:R-:W-:Y:S01]  /*0ce0*/  IABS R14, R13 ;  /* 0x0000000d000e7213 */ /* 0x000fe20000000000 */
[----:B------:R-:W-:Y:S01]  /*0cf0*/  VIADD R28, R11, 0x160 ;  /* 0x000001600b1c7836 */ /* 0x000fe20000000000 */
[----:B------:R-:W-:Y:S01]  /*0d00*/  ISETP.GE.AND P3, PT, R13, RZ, PT ;  /* 0x000000ff0d00720c */ /* 0x000fe20003f66270 */
[C---:B------:R-:W-:Y:S01]  /*0d10*/  VIADD R13, R11.reuse, 0x1b0 ;  /* 0x000001b00b0d7836 */ /* 0x040fe20000000000 */
[----:B------:R-:W-:Y:S01]  /*0d20*/  IABS R18, R15 ;  /* 0x0000000f00127213 */ /* 0x000fe20000000000 */
[--C-:B------:R-:W-:Y:S01]  /*0d30*/  @!P1 IMAD.IADD R8, R8, 0x1, -R7.reuse ;  /* 0x0000000108089824 */ /* 0x100fe200078e0a07 */
[----:B------:R-:W-:Y:S01]  /*0d40*/  IABS R19, R20 ;  /* 0x0000001400137213 */ /* 0x000fe20000000000 */
[----:B------:R-:W-:Y:S01]  /*0d50*/  VIADD R29, R11, 0x150 ;  /* 0x000001500b1d7836 */ /* 0x000fe20000000000 */
[----:B------:R-:W-:Y:S01]  /*0d60*/  ISETP.GE.AND P1, PT, R13, RZ, PT ;  /* 0x000000ff0d00720c */ /* 0x000fe20003f26270 */
[----:B------:R-:W-:Y:S01]  /*0d70*/  @!P2 IMAD.IADD R9, R9, 0x1, -R7 ;  /* 0x000000010909a824 */ /* 0x000fe200078e0a07 */
[----:B------:R-:W-:Y:S01]  /*0d80*/  IABS R17, R13 ;  /* 0x0000000d00117213 */ /* 0x000fe20000000000 */
[----:B------:R-:W-:Y:S01]  /*0d90*/  IMAD.HI.U32 R13, R12, R14, RZ ;  /* 0x0000000e0c0d7227 */ /* 0x000fe200078e00ff */
[----:B------:R-:W-:-:S02]  /*0da0*/  IABS R23, R28 ;  /* 0x0000001c00177213 */ /* 0x000fc40000000000 */
[C---:B------:R-:W-:Y:S01]  /*0db0*/  ISETP.GT.U32.AND P2, PT, R7.reuse, R9, PT ;  /* 0x000000090700720c */ /* 0x040fe20003f44070 */
[----:B------:R-:W-:Y:S01]  /*0dc0*/  IMAD.MOV R13, RZ, RZ, -R13 ;  /* 0x000000ffff0d7224 */ /* 0x000fe200078e0a0d */
[----:B------:R-:W-:Y:S01]  /*0dd0*/  IABS R24, R29 ;  /* 0x0000001d00187213 */ /* 0x000fe20000000000 */
[----:B------:R-:W-:Y:S02]  /*0de0*/  @!P4 IMAD.IADD R10, R10, 0x1, -R7 ;  /* 0x000000010a0ac824 */ /* 0x000fe400078e0a07 */
[C---:B------:R-:W-:Y:S02]  /*0df0*/  IMAD R13, R7.reuse, R13, R14 ;  /* 0x0000000d070d7224 */ /* 0x040fe400078e020e */
[----:B------:R-:W-:Y:S01]  /*0e00*/  IMAD.HI.U32 R14, R12, R17, RZ ;  /* 0x000000110c0e7227 */ /* 0x000fe200078e00ff */
[----:B------:R-:W-:-:S03]  /*0e10*/  ISETP.GT.U32.AND P4, PT, R7, R10, PT ;  /* 0x0000000a0700720c */ /* 0x000fc60003f84070 */
[----:B------:R-:W-:Y:S02]  /*0e20*/  IMAD.MOV R14, RZ, RZ, -R14 ;  /* 0x000000ffff0e7224 */ /* 0x000fe400078e0a0e */
[----:B------:R-:W-:Y:S01]  /*0e30*/  @!P2 IMAD.IADD R9, R9, 0x1, -R7 ;  /* 0x000000010909a824 */ /* 0x000fe200078e0a07 */
[----:B------:R-:W-:Y:S01]  /*0e40*/  ISETP.GE.AND P2, PT, R20, RZ, PT ;  /* 0x000000ff1400720c */ /* 0x000fe20003f46270 */
[C---:B------:R-:W-:Y:S02]  /*0e50*/  IMAD R14, R7.reuse, R14, R17 ;  /* 0x0000000e070e7224 */ /* 0x040fe400078e0211 */
[----:B------:R-:W-:Y:S02]  /*0e60*/  @!P6 IMAD.MOV R9, RZ, RZ, -R9 ;  /* 0x000000ffff09e224 */ /* 0x000fe400078e0a09 */
[----:B------:R-:W-:Y:S01]  /*0e70*/  @!P5 IMAD.MOV R8, RZ, RZ, -R8 ;  /* 0x000000ffff08d224 */ /* 0x000fe200078e0a08 */
[----:B------:R-:W-:Y:S01]  /*0e80*/  ISETP.GT.U32.AND P6, PT, R7, R14, PT ;  /* 0x0000000e0700720c */ /* 0x000fe20003fc4070 */
[----:B------:R-:W-:Y:S01]  /*0e90*/  @!P4 IMAD.IADD R10, R10, 0x1, -R7 ;  /* 0x000000010a0ac824 */ /* 0x000fe200078e0a07 */
[----:B------:R-:W-:Y:S01]  /*0ea0*/  ISETP.GE.AND P5, PT, R15, RZ, PT ;  /* 0x000000ff0f00720c */ /* 0x000fe20003fa6270 */
[----:B------:R-:W-:Y:S01]  /*0eb0*/  IMAD.HI.U32 R15, R12, R18, RZ ;  /* 0x000000120c0f7227 */ /* 0x000fe200078e00ff */
[----:B------:R-:W-:-:S03]  /*0ec0*/  ISETP.GT.U32.AND P4, PT, R7, R13, PT ;  /* 0x0000000d0700720c */ /* 0x000fc60003f84070 */
[----:B------:R-:W-:Y:S02]  /*0ed0*/  IMAD.MOV R15, RZ, RZ, -R15 ;  /* 0x000000ffff0f7224 */ /* 0x000fe400078e0a0f */
[----:B------:R-:W-:-:S04]  /*0ee0*/  IMAD.HI.U32 R17, R12, R19, RZ ;  /* 0x000000130c117227 */ /* 0x000fc800078e00ff */
[----:B------:R-:W-:Y:S02]  /*0ef0*/  IMAD R15, R7, R15, R18 ;  /* 0x0000000f070f7224 */ /* 0x000fe400078e0212 */
[----:B------:R-:W-:Y:S02]  /*0f00*/  VIADD R18, R11, 0x180 ;  /* 0x000001800b127836 */ /* 0x000fe40000000000 */
[--C-:B------:R-:W-:Y:S02]  /*0f10*/  @!P6 IMAD.IADD R14, R14, 0x1, -R7.reuse ;  /* 0x000000010e0ee824 */ /* 0x100fe400078e0a07 */
[----:B------:R-:W-:Y:S02]  /*0f20*/  @!P4 IMAD.IADD R13, R13, 0x1, -R7 ;  /* 0x000000010d0dc824 */ /* 0x000fe400078e0a07 */
[----:B------:R-:W-:Y:S01]  /*0f30*/  IMAD.MOV R20, RZ, RZ, -R17 ;  /* 0x000000ffff147224 */ /* 0x000fe200078e0a11 */
[----:B------:R-:W-:Y:S01]  /*0f40*/  IABS R17, R18 ;  /* 0x0000001200117213 */ /* 0x000fe20000000000 */
[----:B------:R-:W-:Y:S01]  /*0f50*/  @!P0 IMAD.MOV R10, RZ, RZ, -R10 ;  /* 0x000000ffff0a8224 */ /* 0x000fe200078e0a0a */
[----:B------:R-:W-:Y:S01]  /*0f60*/  ISETP.GT.U32.AND P6, PT, R7, R14, PT ;  /* 0x0000000e0700720c */ /* 0x000fe20003fc4070 */
[----:B------:R-:W-:Y:S01]  /*0f70*/  VIADD R30, R11, 0x140 ;  /* 0x000001400b1e7836 */ /* 0x000fe20000000000 */
[----:B------:R-:W-:Y:S01]  /*0f80*/  ISETP.GE.AND P0, PT, R18, RZ, PT ;  /* 0x000000ff1200720c */ /* 0x000fe20003f06270 */
[C---:B------:R-:W-:Y:S01]  /*0f90*/  IMAD R18, R7.reuse, R20, R19 ;  /* 0x0000001407127224 */ /* 0x040fe200078e0213 */
[----:B------:R-:W-:Y:S01]  /*0fa0*/  ISETP.GT.U32.AND P4, PT, R7, R13, PT ;  /* 0x0000000d0700720c */ /* 0x000fe20003f84070 */
[----:B------:R-:W-:Y:S01]  /*0fb0*/  IMAD.MOV.U32 R20, RZ, RZ, R17 ;  /* 0x000000ffff147224 */ /* 0x000fe200078e0011 */
[----:B------:R-:W-:Y:S01]  /*0fc0*/  IABS R25, R30 ;  /* 0x0000001e00197213 */ /* 0x000fe20000000000 */
[----:B------:R-:W-:-:S04]  /*0fd0*/  IMAD.HI.U32 R19, R12, R21, RZ ;  /* 0x000000150c137227 */ /* 0x000fc800078e00ff */
[----:B------:R-:W-:-:S04]  /*0fe0*/  IMAD.HI.U32 R17, R12, R20, RZ ;  /* 0x000000140c117227 */ /* 0x000fc800078e00ff */
[----:B------:R-:W-:Y:S02]  /*0ff0*/  IMAD.MOV R17, RZ, RZ, -R17 ;  /* 0x000000ffff117224 */ /* 0x000fe400078e0a11 */
[----:B------:R-:W-:Y:S01]  /*1000*/  @!P6 IMAD.IADD R14, R14, 0x1, -R7 ;  /* 0x000000010e0ee824 */ /* 0x000fe200078e0a07 */
[----:B------:R-:W-:Y:S01]  /*1010*/  ISETP.GT.U32.AND P6, PT, R7, R18, PT ;  /* 0x000000120700720c */ /* 0x000fe20003fc4070 */
[----:B------:R-:W-:Y:S02]  /*1020*/  IMAD.MOV R22, RZ, RZ, -R19 ;  /* 0x000000ffff167224 */ /* 0x000fe400078e0a13 */
[----:B------:R-:W-:-:S04]  /*1030*/  IMAD.HI.U32 R19, R12, R23, RZ ;  /* 0x000000170c137227 */ /* 0x000fc800078e00ff */
[----:B------:R-:W-:Y:S01]  /*1040*/  @!P4 IMAD.IADD R13, R13, 0x1, -R7 ;  /* 0x000000010d0dc824 */ /* 0x000fe200078e0a07 */
[C---:B------:R-:W-:Y:S01]  /*1050*/  ISETP.GT.U32.AND P4, PT, R7.reuse, R15, PT ;  /* 0x0000000f0700720c */ /* 0x040fe20003f84070 */
[C---:B------:R-:W-:Y:S02]  /*1060*/  IMAD R17, R7.reuse, R17, R20 ;  /* 0x0000001107117224 */ /* 0x040fe400078e0214 */
[C---:B------:R-:W-:Y:S02]  /*1070*/  IMAD R20, R7.reuse, R22, R21 ;  /* 0x0000001607147224 */ /* 0x040fe400078e0215 */
[----:B------:R-:W-:Y:S02]  /*1080*/  IMAD.MOV R22, RZ, RZ, -R19 ;  /* 0x000000ffff167224 */ /* 0x000fe400078e0a13 */
[----:B------:R-:W-:Y:S02]  /*1090*/  @!P6 IMAD.IADD R18, R18, 0x1, -R7 ;  /* 0x000000011212e824 */ /* 0x000fe400078e0a07 */
[----:B------:R-:W-:-:S02]  /*10a0*/  IMAD R19, R7, R22, R23 ;  /* 0x0000001607137224 */ /* 0x000fc400078e0217 */
[----:B------:R-:W-:Y:S01]  /*10b0*/  @!P3 IMAD.MOV R13, RZ, RZ, -R13 ;  /* 0x000000ffff0db224 */ /* 0x000fe200078e0a0d */
[----:B------:R-:W-:Y:S01]  /*10c0*/  ISETP.GT.U32.AND P3, PT, R7, R17, PT ;  /* 0x000000110700720c */ /* 0x000fe20003f64070 */
[----:B------:R-:W-:Y:S01]  /*10d0*/  @!P4 IMAD.IADD R15, R15, 0x1, -R7 ;  /* 0x000000010f0fc824 */ /* 0x000fe200078e0a07 */
[----:B------:R-:W-:Y:S01]  /*10e0*/  ISETP.GT.U32.AND P6, PT, R7, R19, PT ;  /* 0x000000130700720c */ /* 0x000fe20003fc4070 */
[----:B------:R-:W-:-:S03]  /*10f0*/  IMAD.HI.U32 R21, R12, R24, RZ ;  /* 0x000000180c157227 */ /* 0x000fc600078e00ff */
[C---:B------:R-:W-:Y:S01]  /*1100*/  ISETP.GT.U32.AND P4, PT, R7.reuse, R15, PT ;  /* 0x0000000f0700720c */ /* 0x040fe20003f84070 */
[----:B------:R-:W-:Y:S01]  /*1110*/  @!P1 IMAD.MOV R14, RZ, RZ, -R14 ;  /* 0x000000ffff0e9224 */ /* 0x000fe200078e0a0e */
[----:B------:R-:W-:Y:S01]  /*1120*/  ISETP.GT.U32.AND P1, PT, R7, R20, PT ;  /* 0x000000140700720c */ /* 0x000fe20003f24070 */
[----:B------:R-:W-:-:S04]  /*1130*/  IMAD.HI.U32 R22, R12, R25, RZ ;  /* 0x000000190c167227 */ /* 0x000fc800078e00ff */
[----:B------:R-:W-:Y:S02]  /*1140*/  IMAD.MOV R21, RZ, RZ, -R21 ;  /* 0x000000ffff157224 */ /* 0x000fe400078e0a15 */
[----:B------:R-:W-:Y:S02]  /*1150*/  VIADD R32, R11, 0x130 ;  /* 0x000001300b207836 */ /* 0x000fe40000000000 */
[----:B------:R-:W-:Y:S02]  /*1160*/  IMAD.MOV R26, RZ, RZ, -R22 ;  /* 0x000000ffff1a7224 */ /* 0x000fe400078e0a16 */
[----:B------:R-:W-:Y:S01]  /*1170*/  IMAD R22, R7, R21, R24 ;  /* 0x0000001507167224 */ /* 0x000fe200078e0218 */
[----:B------:R-:W-:Y:S01]  /*1180*/  IABS R24, R32 ;  /* 0x0000002000187213 */ /* 0x000fe20000000000 */
[--C-:B------:R-:W-:Y:S02]  /*1190*/  @!P6 IMAD.IADD R19, R19, 0x1, -R7.reuse ;  /* 0x000000011313e824 */ /* 0x100fe400078e0a07 */
[----:B------:R-:W-:Y:S01]  /*11a0*/  @!P3 IMAD.IADD R17, R17, 0x1, -R7 ;  /* 0x000000011111b824 */ /* 0x000fe200078e0a07 */
[C---:B------:R-:W-:Y:S01]  /*11b0*/  ISETP.GT.U32.AND P3, PT, R7.reuse, R18, PT ;  /* 0x000000120700720c */ /* 0x040fe20003f64070 */
[----:B------:R-:W-:Y:S01]  /*11c0*/  IMAD.HI.U32 R23, R12, R24, RZ ;  /* 0x000000180c177227 */ /* 0x000fe200078e00ff */
[----:B------:R-:W-:-:S03]  /*11d0*/  ISETP.GT.U32.AND P6, PT, R7, R19, PT ;  /* 0x000000130700720c */ /* 0x000fc60003fc4070 */
[--C-:B------:R-:W-:Y:S01]  /*11e0*/  @!P4 IMAD.IADD R15, R15, 0x1, -R7.reuse ;  /* 0x000000010f0fc824 */ /* 0x100fe200078e0a07 */
[----:B------:R-:W-:Y:S01]  /*11f0*/  ISETP.GE.AND P4, PT, R27, RZ, PT ;  /* 0x000000ff1b00720c */ /* 0x000fe20003f86270 */
[----:B------:R-:W-:Y:S01]  /*1200*/  @!P1 IMAD.IADD R20, R20, 0x1, -R7 ;  /* 0x0000000114149824 */ /* 0x000fe200078e0a07 */
[C---:B------:R-:W-:Y:S01]  /*1210*/  ISETP.GT.U32.AND P1, PT, R7.reuse, R17, PT ;  /* 0x000000110700720c */ /* 0x040fe20003f24070 */
[----:B------:R-:W-:Y:S02]  /*1220*/  IMAD.MOV R23, RZ, RZ, -R23 ;  /* 0x000000ffff177224 */ /* 0x000fe400078e0a17 */
[----:B------:R-:W-:Y:S01]  /*1230*/  @!P5 IMAD.MOV R15, RZ, RZ, -R15 ;  /* 0x000000ffff0fd224 */ /* 0x000fe200078e0a0f */
[----:B------:R-:W-:Y:S01]  /*1240*/  ISETP.GT.U32.AND P5, PT, R7, R20, PT ;  /* 0x000000140700720c */ /* 0x000fe20003fa4070 */
[----:B------:R-:W-:Y:S02]  /*1250*/  VIADD R33, R11, 0x120 ;  /* 0x000001200b217836 */ /* 0x000fe40000000000 */
[----:B------:R-:W-:-:S02]  /*1260*/  IMAD R23, R7, R23, R24 ;  /* 0x0000001707177224 */ /* 0x000fc400078e0218 */
[----:B------:R-:W-:Y:S01]  /*1270*/  @!P3 IMAD.IADD R18, R18, 0x1, -R7 ;  /* 0x000000011212b824 */ /* 0x000fe200078e0a07 */
[----:B------:R-:W-:Y:S01]  /*1280*/  ISETP.GT.U32.AND P3, PT, R7, R22, PT ;  /* 0x000000160700720c */ /* 0x000fe20003f64070 */
[----:B------:R-:W-:Y:S02]  /*1290*/  VIADD R34, R11, 0x110 ;  /* 0x000001100b227836 */ /* 0x000fe40000000000 */
[----:B------:R-:W-:Y:S01]  /*12a0*/  IMAD R21, R7, R26, R25 ;  /* 0x0000001a07157224 */ /* 0x000fe200078e0219 */
[----:B------:R-:W-:Y:S01]  /*12b0*/  IABS R26, R33 ;  /* 0x00000021001a7213 */ /* 0x000fe20000000000 */
[--C-:B------:R-:W-:Y:S01]  /*12c0*/  @!P6 IMAD.IADD R19, R19, 0x1, -R7.reuse ;  /* 0x000000011313e824 */ /* 0x100fe200078e0a07 */
[----:B------:R-:W-:Y:S01]  /*12d0*/  ISETP.GT.U32.AND P6, PT, R7, R23, PT ;  /* 0x000000170700720c */ /* 0x000fe20003fc4070 */
[----:B------:R-:W-:Y:S01]  /*12e0*/  @!P1 IMAD.IADD R17, R17, 0x1, -R7 ;  /* 0x0000000111119824 */ /* 0x000fe200078e0a07 */
[----:B------:R-:W-:Y:S01]  /*12f0*/  IABS R27, R34 ;  /* 0x00000022001b7213 */ /* 0x000fe20000000000 */
[----:B------:R-:W-:Y:S01]  /*1300*/  IMAD.HI.U32 R24, R12, R26, RZ ;  /* 0x0000001a0c187227 */ /* 0x000fe200078e00ff */
[----:B------:R-:W-:-:S03]  /*1310*/  ISETP.GT.U32.AND P1, PT, R7, R21, PT ;  /* 0x000000150700720c */ /* 0x000fc60003f24070 */
[----:B------:R-:W-:Y:S01]  /*1320*/  @!P5 IMAD.IADD R20, R20, 0x1, -R7 ;  /* 0x000000011414d824 */ /* 0x000fe200078e0a07 */
[----:B------:R-:W-:Y:S01]  /*1330*/  ISETP.GE.AND P5, PT, R28, RZ, PT ;  /* 0x000000ff1c00720c */ /* 0x000fe20003fa6270 */
[----:B------:R-:W-:-:S04]  /*1340*/  IMAD.HI.U32 R25, R12, R27, RZ ;  /* 0x0000001b0c197227 */ /* 0x000fc800078e00ff */
[----:B------:R-:W-:Y:S02]  /*1350*/  IMAD.MOV R24, RZ, RZ, -R24 ;  /* 0x000000ffff187224 */ /* 0x000fe400078e0a18 */
[----:B------:R-:W-:Y:S01]  /*1360*/  @!P3 IMAD.IADD R22, R22, 0x1, -R7 ;  /* 0x000000011616b824 */ /* 0x000fe200078e0a07 */
[----:B------:R-:W-:Y:S01]  /*1370*/  ISETP.GE.AND P3, PT, R29, RZ, PT ;  /* 0x000000ff1d00720c */ /* 0x000fe20003f66270 */
[----:B------:R-:W-:Y:S02]  /*1380*/  IMAD.MOV R28, RZ, RZ, -R25 ;  /* 0x000000ffff1c7224 */ /* 0x000fe400078e0a19 */
[----:B------:R-:W-:Y:S02]  /*1390*/  VIADD R29, R11, 0x100 ;  /* 0x000001000b1d7836 */ /* 0x000fe40000000000 */
[----:B------:R-:W-:Y:S02]  /*13a0*/  IMAD R25, R7, R24, R26 ;  /* 0x0000001807197224 */ /* 0x000fe400078e021a */
[----:B------:R-:W-:Y:S01]  /*13b0*/  @!P6 IMAD.IADD R23, R23, 0x1, -R7 ;  /* 0x000000011717e824 */ /* 0x000fe200078e0a07 */
[C---:B------:R-:W-:Y:S01]  /*13c0*/  ISETP.GT.U32.AND P6, PT, R7.reuse, R22, PT ;  /* 0x000000160700720c */ /* 0x040fe20003fc4070 */
[C---:B------:R-:W-:Y:S01]  /*13d0*/  IMAD R24, R7.reuse, R28, R27 ;  /* 0x0000001c07187224 */ /* 0x040fe200078e021b */
[----:B------:R-:W-:Y:S01]  /*13e0*/  IABS R27, R29 ;  /* 0x0000001d001b7213 */ /* 0x000fe20000000000 */
[----:B------:R-:W-:Y:S01]  /*13f0*/  @!P2 IMAD.MOV R18, RZ, RZ, -R18 ;  /* 0x000000ffff12a224 */ /* 0x000fe200078e0a12 */
[C---:B------:R-:W-:Y:S01]  /*1400*/  ISETP.GT.U32.AND P2, PT, R7.reuse, R23, PT ;  /* 0x000000170700720c */ /* 0x040fe20003f44070 */
[----:B------:R-:W-:Y:S01]  /*1410*/  @!P4 IMAD.MOV R20, RZ, RZ, -R20 ;  /* 0x000000ffff14c224 */ /* 0x000fe200078e0a14 */
[----:B------:R-:W-:Y:S01]  /*1420*/  ISETP.GT.U32.AND P4, PT, R7, R25, PT ;  /* 0x000000190700720c */ /* 0x000fe20003f84070 */
[----:B------:R-:W-:Y:S01]  /*1430*/  @!P1 IMAD.IADD R21, R21, 0x1, -R7 ;  /* 0x0000000115159824 */ /* 0x000fe200078e0a07 */
[----:B------:R-:W-:Y:S01]  /*1440*/  ISETP.GE.AND P1, PT, R30, RZ, PT ;  /* 0x000000ff1e00720c */ /* 0x000fe20003f26270 */
[----:B------:R-:W-:Y:S01]  /*1450*/  @!P5 IMAD.MOV R19, RZ, RZ, -R19 ;  /* 0x000000ffff13d224 */ /* 0x000fe200078e0a13 */
[----:B------:R-:W-:Y:S01]  /*1460*/  ISETP.GE.AND P5, PT, R32, RZ, PT ;  /* 0x000000ff2000720c */ /* 0x000fe20003fa6270 */
[----:B------:R-:W-:-:S02]  /*1470*/  VIADD R30, R11, 0xf0 ;  /* 0x000000f00b1e7836 */ /* 0x000fc40000000000 */
[----:B------:R-:W-:-:S03]  /*1480*/  IMAD.HI.U32 R26, R12, R27, RZ ;  /* 0x0000001b0c1a7227 */ /* 0x000fc600078e00ff */
[----:B------:R-:W-:Y:S01]  /*1490*/  IABS R28, R30 ;  /* 0x0000001e001c7213 */ /* 0x000fe20000000000 */
[----:B------:R-:W-:Y:S01]  /*14a0*/  @!P0 IMAD.MOV R17, RZ, RZ, -R17 ;  /* 0x000000ffff118224 */ /* 0x000fe200078e0a11 */
[C---:B------:R-:W-:Y:S01]  /*14b0*/  ISETP.GT.U32.AND P0, PT, R7.reuse, R21, PT ;  /* 0x000000150700720c */ /* 0x040fe20003f04070 */
[----:B------:R-:W-:Y:S02]  /*14c0*/  IMAD.MOV R26, RZ, RZ, -R26 ;  /* 0x000000ffff1a7224 */ /* 0x000fe400078e0a1a */
[--C-:B------:R-:W-:Y:S01]  /*14d0*/  @!P6 IMAD.IADD R22, R22, 0x1, -R7.reuse ;  /* 0x000000011616e824 */ /* 0x100fe200078e0a07 */
[----:B------:R-:W-:Y:S01]  /*14e0*/  ISETP.GT.U32.AND P6, PT, R7, R24, PT ;  /* 0x000000180700720c */ /* 0x000fe20003fc4070 */
[--C-:B------:R-:W-:Y:S01]  /*14f0*/  @!P2 IMAD.IADD R23, R23, 0x1, -R7.reuse ;  /* 0x000000011717a824 */ /* 0x100fe200078e0a07 */
[----:B------:R-:W-:Y:S01]  /*1500*/  ISETP.GE.AND P2, PT, R34, RZ, PT ;  /* 0x000000ff2200720c */ /* 0x000fe20003f46270 */
[----:B------:R-:W-:Y:S01]  /*1510*/  @!P4 IMAD.IADD R25, R25, 0x1, -R7 ;  /* 0x000000011919c824 */ /* 0x000fe200078e0a07 */
[----:B------:R-:W-:Y:S01]  /*1520*/  ISETP.GE.AND P4, PT, R29, RZ, PT ;  /* 0x000000ff1d00720c */ /* 0x000fe20003f86270 */
[----:B------:R-:W-:-:S02]  /*1530*/  IMAD R26, R7, R26, R27 ;  /* 0x0000001a071a7224 */ /* 0x000fc400078e021b */
[----:B------:R-:W-:Y:S02]  /*1540*/  VIADD R32, R11, 0xe0 ;  /* 0x000000e00b207836 */ /* 0x000fe40000000000 */
[----:B------:R-:W-:-:S03]  /*1550*/  IMAD.HI.U32 R27, R12, R28, RZ ;  /* 0x0000001c0c1b7227 */ /* 0x000fc600078e00ff */
[----:B------:R-:W-:Y:S01]  /*1560*/  IABS R29, R32 ;  /* 0x00000020001d7213 */ /* 0x000fe20000000000 */
[----:B------:R-:W-:Y:S01]  /*1570*/  @!P3 IMAD.MOV R22, RZ, RZ, -R22 ;  /* 0x000000ffff16b224 */ /* 0x000fe200078e0a16 */
[C---:B------:R-:W-:Y:S01]  /*1580*/  ISETP.GT.U32.AND P3, PT, R7.reuse, R25, PT ;  /* 0x000000190700720c */ /* 0x040fe20003f64070 */
[----:B------:R-:W-:Y:S01]  /*1590*/  @!P5 IMAD.MOV R23, RZ, RZ, -R23 ;  /* 0x000000ffff17d224 */ /* 0x000fe200078e0a17 */
[----:B------:R-:W-:Y:S01]  /*15a0*/  ISETP.GT.U32.AND P5, PT, R7, R26, PT ;  /* 0x0000001a0700720c */ /* 0x000fe20003fa4070 */
[----:B------:R-:W-:Y:S02]  /*15b0*/  IMAD.MOV R27, RZ, RZ, -R27 ;  /* 0x000000ffff1b7224 */ /* 0x000fe400078e0a1b */
[----:B------:R-:W-:Y:S01]  /*15c0*/  @!P0 IMAD.IADD R21, R21, 0x1, -R7 ;  /* 0x0000000115158824 */ /* 0x000fe200078e0a07 */
[----:B------:R-:W-:Y:S01]  /*15d0*/  ISETP.GE.AND P0, PT, R33, RZ, PT ;  /* 0x000000ff2100720c */ /* 0x000fe20003f06270 */
[----:B------:R-:W-:Y:S02]  /*15e0*/  IMAD R27, R7, R27, R28 ;  /* 0x0000001b071b7224 */ /* 0x000fe400078e021c */
[----:B------:R-:W-:-:S04]  /*15f0*/  IMAD.HI.U32 R28, R12, R29, RZ ;  /* 0x0000001d0c1c7227 */ /* 0x000fc800078e00ff */
[--C-:B------:R-:W-:Y:S02]  /*1600*/  @!P6 IMAD.IADD R24, R24, 0x1, -R7.reuse ;  /* 0x000000011818e824 */ /* 0x100fe400078e0a07 */
[----:B------:R-:W-:Y:S02]  /*1610*/  IMAD.MOV R28, RZ, RZ, -R28 ;  /* 0x000000ffff1c7224 */ /* 0x000fe400078e0a1c */
[----:B------:R-:W-:Y:S01]  /*1620*/  @!P3 IMAD.IADD R25, R25, 0x1, -R7 ;  /* 0x000000011919b824 */ /* 0x000fe200078e0a07 */
[C---:B------:R-:W-:Y:S01]  /*1630*/  ISETP.GT.U32.AND P6, PT, R7.reuse, R24, PT ;  /* 0x000000180700720c */ /* 0x040fe20003fc4070 */
[C---:B------:R-:W-:Y:S01]  /*1640*/  IMAD R28, R7.reuse, R28, R29 ;  /* 0x0000001c071c7224 */ /* 0x040fe200078e021d */
[----:B------:R-:W-:Y:S01]  /*1650*/  ISETP.GE.AND P3, PT, R32, RZ, PT ;  /* 0x000000ff2000720c */ /* 0x000fe20003f66270 */
[----:B------:R-:W-:Y:S02]  /*1660*/  @!P5 IMAD.IADD R26, R26, 0x1, -R7 ;  /* 0x000000011a1ad824 */ /* 0x000fe400078e0a07 */
[----:B------:R-:W-:Y:S01]  /*1670*/  @!P0 IMAD.MOV R25, RZ, RZ, -R25 ;  /* 0x000000ffff198224 */ /* 0x000fe200078e0a19 */
[----:B------:R-:W-:Y:S01]  /*1680*/  ISETP.GT.U32.AND P0, PT, R7, R28, PT ;  /* 0x0000001c0700720c */ /* 0x000fe20003f04070 */
[----:B------:R-:W-:Y:S01]  /*1690*/  VIADD R37, R11, 0xc0 ;  /* 0x000000c00b257836 */ /* 0x000fe20000000000 */
[----:B------:R-:W-:Y:S01]  /*16a0*/  ISETP.GT.U32.AND P5, PT, R7, R26, PT ;  /* 0x0000001a0700720c */ /* 0x000fe20003fa4070 */
[----:B------:R-:W-:Y:S01]  /*16b0*/  @!P1 IMAD.MOV R21, RZ, RZ, -R21 ;  /* 0x000000ffff159224 */ /* 0x000fe200078e0a15 */
[----:B------:R-:W-:Y:S01]  /*16c0*/  ISETP.GE.AND P1, PT, R30, RZ, PT ;  /* 0x000000ff1e00720c */ /* 0x000fe20003f26270 */
[----:B------:R-:W-:Y:S01]  /*16d0*/  VIADD R30, R11, 0xd0 ;  /* 0x000000d00b1e7836 */ /* 0x000fe20000000000 */
[----:B------:R-:W-:Y:S01]  /*16e0*/  IABS R35, R37 ;  /* 0x0000002500237213 */ /* 0x000fe20000000000 */
[--C-:B------:R-:W-:Y:S01]  /*16f0*/  @!P6 IMAD.IADD R24, R24, 0x1, -R7.reuse ;  /* 0x000000011818e824 */ /* 0x100fe200078e0a07 */
[----:B------:R-:W-:Y:S01]  /*1700*/  ISETP.GT.U32.AND P6, PT, R7, R27, PT ;  /* 0x0000001b0700720c */ /* 0x000fe20003fc4070 */
[----:B------:R-:W-:Y:S01]  /*1710*/  VIADD R38, R11, 0xb0 ;  /* 0x000000b00b267836 */ /* 0x000fe20000000000 */
[----:B------:R-:W-:Y:S01]  /*1720*/  IABS R33, R30 ;  /* 0x0000001e00217213 */ /* 0x000fe20000000000 */
[----:B------:R-:W-:Y:S01]  /*1730*/  @!P2 IMAD.MOV R24, RZ, RZ, -R24 ;  /* 0x000000ffff18a224 */ /* 0x000fe200078e0a18 */
[----:B------:R-:W-:Y:S01]  /*1740*/  ISETP.GE.AND P2, PT, R30, RZ, PT ;  /* 0x000000ff1e00720c */ /* 0x000fe20003f46270 */
[--C-:B------:R-:W-:Y:S01]  /*1750*/  @!P0 IMAD.IADD R28, R28, 0x1, -R7.reuse ;  /* 0x000000011c1c8824 */ /* 0x100fe200078e0a07 */
[----:B------:R-:W-:Y:S01]  /*1760*/  IABS R36, R38 ;  /* 0x0000002600247213 */ /* 0x000fe20000000000 */
[----:B------:R-:W-:Y:S01]  /*1770*/  @!P5 IMAD.IADD R26, R26, 0x1, -R7 ;  /* 0x000000011a1ad824 */ /* 0x000fe200078e0a07 */
[----:B------:R-:W-:Y:S01]  /*1780*/  ISETP.GE.AND P5, PT, R37, RZ, PT ;  /* 0x000000ff2500720c */ /* 0x000fe20003fa6270 */
[----:B------:R-:W-:Y:S01]  /*1790*/  IMAD.HI.U32 R30, R12, R35, RZ ;  /* 0x000000230c1e7227 */ /* 0x000fe200078e00ff */
[----:B------:R-:W-:-:S03]  /*17a0*/  ISETP.GE.AND P0, PT, R38, RZ, PT ;  /* 0x000000ff2600720c */ /* 0x000fc60003f06270 */
[----:B------:R-:W-:Y:S01]  /*17b0*/  @!P4 IMAD.MOV R26, RZ, RZ, -R26 ;  /* 0x000000ffff1ac224 */ /* 0x000fe200078e0a1a */
[----:B------:R-:W-:Y:S01]  /*17c0*/  ISETP.GT.U32.AND P4, PT, R7, R28, PT ;  /* 0x0000001c0700720c */ /* 0x000fe20003f84070 */
[----:B------:R-:W-:Y:S02]  /*17d0*/  @!P6 IMAD.IADD R27, R27, 0x1, -R7 ;  /* 0x000000011b1be824 */ /* 0x000fe400078e0a07 */
[----:B------:R-:W-:Y:S02]  /*17e0*/  IMAD.MOV R30, RZ, RZ, -R30 ;  /* 0x000000ffff1e7224 */ /* 0x000fe400078e0a1e */
[----:B------:R-:W-:Y:S01]  /*17f0*/  IMAD.HI.U32 R29, R12, R33, RZ ;  /* 0x000000210c1d7227 */ /* 0x000fe200078e00ff */
[----:B------:R-:W-:-:S03]  /*1800*/  ISETP.GT.U32.AND P6, PT, R7, R27, PT ;  /* 0x0000001b0700720c */ /* 0x000fc60003fc4070 */
[C---:B------:R-:W-:Y:S02]  /*1810*/  IMAD R30, R7.reuse, R30, R35 ;  /* 0x0000001e071e7224 */ /* 0x040fe400078e0223 */
[----:B------:R-:W-:Y:S02]  /*1820*/  IMAD.MOV R34, RZ, RZ, -R29 ;  /* 0x000000ffff227224 */ /* 0x000fe400078e0a1d */
[----:B------:R-:W-:Y:S01]  /*1830*/  @!P4 IMAD.IADD R28, R28, 0x1, -R7 ;  /* 0x000000011c1cc824 */ /* 0x000fe200078e0a07 */
[----:B------:R-:W-:Y:S01]  /*1840*/  ISETP.GT.U32.AND P4, PT, R7, R30, PT ;  /* 0x0000001e0700720c */ /* 0x000fe20003f84070 */
[----:B------:R-:W-:-:S04]  /*1850*/  IMAD.HI.U32 R32, R12, R36, RZ ;  /* 0x000000240c207227 */ /* 0x000fc800078e00ff */
[----:B------:R-:W-:Y:S02]  /*1860*/  IMAD R29, R7, R34, R33 ;  /* 0x00000022071d7224 */ /* 0x000fe400078e0221 */
[----:B------:R-:W-:Y:S02]  /*1870*/  IMAD.MOV R32, RZ, RZ, -R32 ;  /* 0x000000ffff207224 */ /* 0x000fe400078e0a20 */
[--C-:B------:R-:W-:Y:S01]  /*1880*/  @!P6 IMAD.IADD R27, R27, 0x1, -R7.reuse ;  /* 0x000000011b1be824 */ /* 0x100fe200078e0a07 */
[----:B------:R-:W-:Y:S01]  /*1890*/  ISETP.GT.U32.AND P6, PT, R7, R29, PT ;  /* 0x0000001d0700720c */ /* 0x000fe20003fc4070 */
[----:B------:R-:W-:Y:S02]  /*18a0*/  VIADD R33, R11, 0xa0 ;  /* 0x000000a00b217836 */ /* 0x000fe40000000000 */
[----:B------:R-:W-:Y:S02]  /*18b0*/  IMAD R32, R7, R32, R36 ;  /* 0x0000002007207224 */ /* 0x000fe400078e0224 */
[----:B------:R-:W-:Y:S01]  /*18c0*/  VIADD R41, R11, 0x90 ;  /* 0x000000900b297836 */ /* 0x000fe20000000000 */
[----:B------:R-:W-:Y:S01]  /*18d0*/  IABS R36, R33 ;  /* 0x0000002100247213 */ /* 0x000fe20000000000 */
[----:B------:R-:W-:Y:S01]  /*18e0*/  @!P3 IMAD.MOV R28, RZ, RZ, -R28 ;  /* 0x000000ffff1cb224 */ /* 0x000fe200078e0a1c */
[----:B------:R-:W-:Y:S01]  /*18f0*/  ISETP.GT.U32.AND P3, PT, R7, R32, PT ;  /* 0x000000200700720c */ /* 0x000fe20003f64070 */
[----:B------:R-:W-:Y:S01]  /*1900*/  @!P4 IMAD.IADD R30, R30, 0x1, -R7 ;  /* 0x000000011e1ec824 */ /* 0x000fe200078e0a07 */
[----:B------:R-:W-:Y:S01]  /*1910*/  IABS R37, R41 ;  /* 0x0000002900257213 */ /* 0x000fe20000000000 */
[----:B------:R-:W-:Y:S01]  /*1920*/  @!P1 IMAD.MOV R27, RZ, RZ, -R27 ;  /* 0x000000ffff1b9224 */ /* 0x000fe200078e0a1b */
[----:B------:R-:W-:Y:S01]  /*1930*/  ISETP.GE.AND P1, PT, R33, RZ, PT ;  /* 0x000000ff2100720c */ /* 0x000fe20003f26270 */
[----:B------:R-:W-:Y:S01]  /*1940*/  IMAD.HI.U32 R33, R12, R36, RZ ;  /* 0x000000240c217227 */ /* 0x000fe200078e00ff */
[----:B------:R-:W-:-:S03]  /*1950*/  ISETP.GT.U32.AND P4, PT, R7, R30, PT ;  /* 0x0000001e0700720c */ /* 0x000fc60003f84070 */
[----:B------:R-:W-:-:S04]  /*1960*/  IMAD.HI.U32 R34, R12, R37, RZ ;  /* 0x000000250c227227 */ /* 0x000fc800078e00ff */
[----:B------:R-:W-:Y:S02]  /*1970*/  @!P6 IMAD.IADD R29, R29, 0x1, -R7 ;  /* 0x000000011d1de824 */ /* 0x000fe400078e0a07 */
[----:B------:R-:W-:Y:S02]  /*1980*/  IMAD.MOV R33, RZ, RZ, -R33 ;  /* 0x000000ffff217224 */ /* 0x000fe400078e0a21 */
[----:B------:R-:W-:Y:S01]  /*1990*/  VIADD R45, R11, 0x80 ;  /* 0x000000800b2d7836 */ /* 0x000fe20000000000 */
[C---:B------:R-:W-:Y:S01]  /*19a0*/  ISETP.GT.U32.AND P6, PT, R7.reuse, R29, PT ;  /* 0x0000001d0700720c */ /* 0x040fe20003fc4070 */
[----:B------:R-:W-:Y:S02]  /*19b0*/  IMAD.MOV R38, RZ, RZ, -R34 ;  /* 0x000000ffff267224 */ /* 0x000fe400078e0a22 */
[C---:B------:R-:W-:Y:S01]  /*19c0*/  IMAD R34, R7.reuse, R33, R36 ;  /* 0x0000002107227224 */ /* 0x040fe200078e0224 */
[----:B------:R-:W-:Y:S01]  /*19d0*/  IABS R39, R45 ;  /* 0x0000002d00277213 */ /* 0x000fe20000000000 */
[----:B------:R-:W-:-:S02]  /*19e0*/  IMAD R36, R7, R38, R37 ;  /* 0x0000002607247224 */ /* 0x000fc400078e0225 */
[--C-:B------:R-:W-:Y:S02]  /*19f0*/  @!P3 IMAD.IADD R32, R32, 0x1, -R7.reuse ;  /* 0x000000012020b824 */ /* 0x100fe400078e0a07 */
[----:B------:R-:W-:Y:S01]  /*1a00*/  @!P4 IMAD.IADD R30, R30, 0x1, -R7 ;  /* 0x000000011e1ec824 */ /* 0x000fe200078e0a07 */
[C---:B------:R-:W-:Y:S01]  /*1a10*/  ISETP.GT.U32.AND P4, PT, R7.reuse, R36, PT ;  /* 0x000000240700720c */ /* 0x040fe20003f84070 */
[----:B------:R-:W-:Y:S01]  /*1a20*/  IMAD.HI.U32 R35, R12, R39, RZ ;  /* 0x000000270c237227 */ /* 0x000fe200078e00ff */
[----:B------:R-:W-:-:S03]  /*1a30*/  ISETP.GT.U32.AND P3, PT, R7, R32, PT ;  /* 0x000000200700720c */ /* 0x000fc60003f64070 */
[----:B------:R-:W-:Y:S02]  /*1a40*/  IMAD.MOV R40, RZ, RZ, -R35 ;  /* 0x000000ffff287224 */ /* 0x000fe400078e0a23 */
[----:B------:R-:W-:Y:S01]  /*1a50*/  @!P6 IMAD.IADD R29, R29, 0x1, -R7 ;  /* 0x000000011d1de824 */ /* 0x000fe200078e0a07 */
[----:B------:R-:W-:Y:S01]  /*1a60*/  ISETP.GE.AND P6, PT, R41, RZ, PT ;  /* 0x000000ff2900720c */ /* 0x000fe20003fc6270 */
[----:B------:R-:W-:Y:S02]  /*1a70*/  IMAD R38, R7, R40, R39 ;  /* 0x0000002807267224 */ /* 0x000fe400078e0227 */
[----:B------:R-:W-:Y:S02]  /*1a80*/  VIADD R49, R11, 0x60 ;  /* 0x000000600b317836 */ /* 0x000fe40000000000 */
[----:B------:R-:W-:Y:S01]  /*1a90*/  @!P2 IMAD.MOV R29, RZ, RZ, -R29 ;  /* 0x000000ffff1da224 */ /* 0x000fe200078e0a1d */
[C---:B------:R-:W-:Y:S01]  /*1aa0*/  ISETP.GT.U32.AND P2, PT, R7.reuse, R34, PT ;  /* 0x000000220700720c */ /* 0x040fe20003f44070 */
[--C-:B------:R-:W-:Y:S01]  /*1ab0*/  @!P3 IMAD.IADD R32, R32, 0x1, -R7.reuse ;  /* 0x000000012020b824 */ /* 0x100fe200078e0a07 */
[----:B------:R-:W-:Y:S01]  /*1ac0*/  IABS R42, R49 ;  /* 0x00000031002a7213 */ /* 0x000fe20000000000 */
[----:B------:R-:W-:Y:S01]  /*1ad0*/  @!P4 IMAD.IADD R36, R36, 0x1, -R7 ;  /* 0x000000012424c824 */ /* 0x000fe200078e0a07 */
[----:B------:R-:W-:Y:S01]  /*1ae0*/  ISETP.GT.U32.AND P3, PT, R7, R38, PT ;  /* 0x000000260700720c */ /* 0x000fe20003f64070 */
[----:B------:R-:W-:-:S02]  /*1af0*/  VIADD R47, R11, 0x70 ;  /* 0x000000700b2f7836 */ /* 0x000fc40000000000 */
[C---:B------:R-:W-:Y:S01]  /*1b00*/  IMAD.HI.U32 R35, R12.reuse, R42, RZ ;  /* 0x0000002a0c237227 */ /* 0x040fe200078e00ff */
[----:B------:R-:W-:Y:S02]  /*1b10*/  ISETP.GT.U32.AND P4, PT, R7, R36, PT ;  /* 0x000000240700720c */ /* 0x000fe40003f84070 */
[----:B------:R-:W-:Y:S01]  /*1b20*/  IABS R40, R47 ;  /* 0x0000002f00287213 */ /* 0x000fe20000000000 */
[C---:B------:R-:W-:Y:S02]  /*1b30*/  VIADD R51, R11.reuse, 0x50 ;  /* 0x000000500b337836 */ /* 0x040fe40000000000 */
[----:B------:R-:W-:Y:S02]  /*1b40*/  VIADD R53, R11, 0x40 ;  /* 0x000000400b357836 */ /* 0x000fe40000000000 */
[----:B------:R-:W-:Y:S01]  /*1b50*/  IMAD.MOV R35, RZ, RZ, -R35 ;  /* 0x000000ffff237224 */ /* 0x000fe200078e0a23 */
[----:B------:R-:W-:Y:S01]  /*1b60*/  IABS R44, R51 ;  /* 0x00000033002c7213 */ /* 0x000fe20000000000 */
[----:B------:R-:W-:Y:S01]  /*1b70*/  IMAD.HI.U32 R33, R12, R40, RZ ;  /* 0x000000280c217227 */ /* 0x000fe200078e00ff */
[----:B------:R-:W-:-:S03]  /*1b80*/  IABS R46, R53 ;  /* 0x00000035002e7213 */ /* 0x000fc60000000000 */
[--C-:B------:R-:W-:Y:S02]  /*1b90*/  @!P2 IMAD.IADD R34, R34, 0x1, -R7.reuse ;  /* 0x000000012222a824 */ /* 0x100fe400078e0a07 */
[C---:B------:R-:W-:Y:S02]  /*1ba0*/  IMAD R42, R7.reuse, R35, R42 ;  /* 0x00000023072a7224 */ /* 0x040fe400078e022a */
[----:B------:R-:W-:Y:S01]  /*1bb0*/  @!P3 IMAD.IADD R38, R38, 0x1, -R7 ;  /* 0x000000012626b824 */ /* 0x000fe200078e0a07 */
[C---:B------:R-:W-:Y:S01]  /*1bc0*/  ISETP.GT.U32.AND P2, PT, R7.reuse, R34, PT ;  /* 0x000000220700720c */ /* 0x040fe20003f44070 */
[----:B------:R-:W-:Y:S02]  /*1bd0*/  IMAD.MOV R33, RZ, RZ, -R33 ;  /* 0x000000ffff217224 */ /* 0x000fe400078e0a21 */
[----:B------:R-:W-:Y:S01]  /*1be0*/  @!P4 IMAD.IADD R36, R36, 0x1, -R7 ;  /* 0x000000012424c824 */ /* 0x000fe200078e0a07 */
[C---:B------:R-:W-:Y:S01]  /*1bf0*/  ISETP.GT.U32.AND P3, PT, R7.reuse, R38, PT ;  /* 0x000000260700720c */ /* 0x040fe20003f64070 */
[C---:B------:R-:W-:Y:S01]  /*1c00*/  IMAD R40, R7.reuse, R33, R40 ;  /* 0x0000002107287224 */ /* 0x040fe200078e0228 */
[----:B------:R-:W-:Y:S01]  /*1c10*/  ISETP.GT.U32.AND P4, PT, R7, R42, PT ;  /* 0x0000002a0700720c */ /* 0x000fe20003f84070 */
[----:B------:R-:W-:-:S04]  /*1c20*/  IMAD.HI.U32 R37, R12, R44, RZ ;  /* 0x0000002c0c257227 */ /* 0x000fc800078e00ff */
[----:B------:R-:W-:-:S04]  /*1c30*/  IMAD.HI.U32 R33, R12, R46, RZ ;  /* 0x0000002e0c217227 */ /* 0x000fc800078e00ff */
[----:B------:R-:W-:Y:S02]  /*1c40*/  VIADD R56, R11, 0x10 ;  /* 0x000000100b387836 */ /* 0x000fe40000000000 */
[----:B------:R-:W-:Y:S02]  /*1c50*/  IMAD.MOV R37, RZ, RZ, -R37 ;  /* 0x000000ffff257224 */ /* 0x000fe400078e0a25 */
[----:B------:R-:W-:Y:S01]  /*1c60*/  IMAD.MOV R33, RZ, RZ, -R33 ;  /* 0x000000ffff217224 */ /* 0x000fe200078e0a21 */
[----:B------:R-:W-:Y:S01]  /*1c70*/  IABS R52, R56 ;  /* 0x0000003800347213 */ /* 0x000fe20000000000 */
[C---:B------:R-:W-:Y:S02]  /*1c80*/  IMAD R44, R7.reuse, R37, R44 ;  /* 0x00000025072c7224 */ /* 0x040fe400078e022c */
[C---:B------:R-:W-:Y:S02]  /*1c90*/  IMAD R46, R7.reuse, R33, R46 ;  /* 0x00000021072e7224 */ /* 0x040fe400078e022e */
[--C-:B------:R-:W-:Y:S01]  /*1ca0*/  @!P2 IMAD.IADD R34, R34, 0x1, -R7.reuse ;  /* 0x000000012222a824 */ /* 0x100fe200078e0a07 */
[C---:B------:R-:W-:Y:S01]  /*1cb0*/  ISETP.GT.U32.AND P2, PT, R7.reuse, R40, PT ;  /* 0x000000280700720c */ /* 0x040fe20003f44070 */
[--C-:B------:R-:W-:Y:S01]  /*1cc0*/  @!P3 IMAD.IADD R38, R38, 0x1, -R7.reuse ;  /* 0x000000012626b824 */ /* 0x100fe200078e0a07 */
[C---:B------:R-:W-:Y:S01]  /*1cd0*/  ISETP.GT.U32.AND P3, PT, R7.reuse, R44, PT ;  /* 0x0000002c0700720c */ /* 0x040fe20003f64070 */
[----:B------:R-:W-:Y:S01]  /*1ce0*/  @!P4 IMAD.IADD R42, R42, 0x1, -R7 ;  /* 0x000000012a2ac824 */ /* 0x000fe200078e0a07 */
[----:B------:R-:W-:Y:S01]  /*1cf0*/  ISETP.GT.U32.AND P4, PT, R7, R46, PT ;  /* 0x0000002e0700720c */ /* 0x000fe20003f84070 */
[----:B------:R-:W-:-:S04]  /*1d00*/  IMAD.HI.U32 R37, R12, R52, RZ ;  /* 0x000000340c257227 */ /* 0x000fc800078e00ff */
[----:B------:R-:W-:Y:S02]  /*1d10*/  IMAD.MOV R37, RZ, RZ, -R37 ;  /* 0x000000ffff257224 */ /* 0x000fe400078e0a25 */
[C---:B------:R-:W-:Y:S02]  /*1d20*/  VIADD R54, R11.reuse, 0x30 ;  /* 0x000000300b367836 */ /* 0x040fe40000000000 */
[----:B------:R-:W-:Y:S02]  /*1d30*/  VIADD R55, R11, 0x20 ;  /* 0x000000200b377836 */ /* 0x000fe40000000000 */
[----:B------:R-:W-:Y:S01]  /*1d40*/  IMAD R52, R7, R37, R52 ;  /* 0x0000002507347224 */ /* 0x000fe200078e0234 */
[----:B------:R-:W-:Y:S01]  /*1d50*/  IABS R48, R54 ;  /* 0x0000003600307213 */ /* 0x000fe20000000000 */
[----:B------:R-:W-:Y:S01]  /*1d60*/  IMAD.MOV.U32 R37, RZ, RZ, R32 ;  /* 0x000000ffff257224 */ /* 0x000fe200078e0020 */
[----:B------:R-:W-:Y:S01]  /*1d70*/  IABS R50, R55 ;  /* 0x0000003700327213 */ /* 0x000fe20000000000 */
[--C-:B------:R-:W-:Y:S01]  /*1d80*/  @!P2 IMAD.IADD R40, R40, 0x1, -R7.reuse ;  /* 0x000000012828a824 */ /* 0x100fe200078e0a07 */
[----:B------:R-:W-:Y:S01]  /*1d90*/  ISETP.GE.AND P2, PT, R11, RZ, PT ;  /* 0x000000ff0b00720c */ /* 0x000fe20003f46270 */
[--C-:B------:R-:W-:Y:S01]  /*1da0*/  @!P3 IMAD.IADD R44, R44, 0x1, -R7.reuse ;  /* 0x000000012c2cb824 */ /* 0x100fe200078e0a07 */
[----:B------:R-:W-:Y:S01]  /*1db0*/  ISETP.GE.AND P3, PT, R45, RZ, PT ;  /* 0x000000ff2d00720c */ /* 0x000fe20003f66270 */
[----:B------:R-:W-:Y:S01]  /*1dc0*/  IMAD.MOV.U32 R11, RZ, RZ, R30 ;  /* 0x000000ffff0b7224 */ /* 0x000fe200078e001e */
[----:B------:R-:W-:Y:S01]  /*1dd0*/  LOP3.LUT R30, R4, 0x3, RZ, 0xc0, !PT ;  /* 0x00000003041e7812 */ /* 0x000fe200078ec0ff */
[----:B------:R-:W-:Y:S01]  /*1de0*/  @!P4 IMAD.IADD R46, R46, 0x1, -R7 ;  /* 0x000000012e2ec824 */ /* 0x000fe200078e0a07 */
[C---:B------:R-:W-:Y:S01]  /*1df0*/  ISETP.GT.U32.AND P4, PT, R7.reuse, R40, PT ;  /* 0x000000280700720c */ /* 0x040fe20003f84070 */
[----:B------:R-:W-:Y:S01]  /*1e00*/  @!P0 IMAD.MOV R37, RZ, RZ, -R37 ;  /* 0x000000ffff258224 */ /* 0x000fe200078e0a25 */
[----:B------:R-:W-:Y:S01]  /*1e10*/  ISETP.GT.U32.AND P0, PT, R7, R42, PT ;  /* 0x0000002a0700720c */ /* 0x000fe20003f04070 */
[----:B------:R-:W-:-:S04]  /*1e20*/  IMAD.HI.U32 R33, R12, R48, RZ ;  /* 0x000000300c217227 */ /* 0x000fc800078e00ff */
[----:B------:R-:W-:-:S04]  /*1e30*/  IMAD.HI.U32 R35, R12, R50, RZ ;  /* 0x000000320c237227 */ /* 0x000fc800078e00ff */
[----:B------:R-:W-:Y:S01]  /*1e40*/  @!P5 IMAD.MOV R11, RZ, RZ, -R11 ;  /* 0x000000ffff0bd224 */ /* 0x000fe200078e0a0b */
[----:B------:R-:W-:Y:S01]  /*1e50*/  ISETP.GT.U32.AND P5, PT, R7, R46, PT ;  /* 0x0000002e0700720c */ /* 0x000fe20003fa4070 */
[----:B------:R-:W-:Y:S01]  /*1e60*/  IMAD.MOV.U32 R39, RZ, RZ, R34 ;  /* 0x000000ffff277224 */ /* 0x000fe200078e0022 */
[----:B------:R-:W-:Y:S01]  /*1e70*/  SHF.R.S32.HI R34, RZ, 0x2, R4 ;  /* 0x00000002ff227819 */ /* 0x000fe20000011404 */
[----:B------:R-:W-:Y:S02]  /*1e80*/  IMAD.MOV R33, RZ, RZ, -R33 ;  /* 0x000000ffff217224 */ /* 0x000fe400078e0a21 */
[----:B------:R-:W-:Y:S02]  /*1e90*/  IMAD.MOV R35, RZ, RZ, -R35 ;  /* 0x000000ffff237224 */ /* 0x000fe400078e0a23 */
[----:B------:R-:W-:-:S04]  /*1ea0*/  IMAD.HI.U32 R12, R12, R43, RZ ;  /* 0x0000002b0c0c7227 */ /* 0x000fc800078e00ff */
[----:B------:R-:W-:Y:S01]  /*1eb0*/  @!P1 IMAD.MOV R39, RZ, RZ, -R39 ;  /* 0x000000ffff279224 */ /* 0x000fe200078e0a27 */
[C---:B------:R-:W-:Y:S01]  /*1ec0*/  ISETP.GT.U32.AND P1, PT, R7.reuse, R44, PT ;  /* 0x0000002c0700720c */ /* 0x040fe20003f24070 */
[C---:B------:R-:W-:Y:S02]  /*1ed0*/  IMAD R48, R7.reuse, R33, R48 ;  /* 0x0000002107307224 */ /* 0x040fe400078e0230 */
[C---:B------:R-:W-:Y:S02]  /*1ee0*/  IMAD R50, R7.reuse, R35, R50 ;  /* 0x0000002307327224 */ /* 0x040fe400078e0232 */
[----:B------:R-:W-:Y:S02]  /*1ef0*/  IMAD.MOV.U32 R41, RZ, RZ, R36 ;  /* 0x000000ffff297224 */ /* 0x000fe400078e0024 */
[----:B------:R-:W-:Y:S02]  /*1f00*/  IMAD.MOV R12, RZ, RZ, -R12 ;  /* 0x000000ffff0c7224 */ /* 0x000fe400078e0a0c */
[----:B------:R-:W-:Y:S01]  /*1f10*/  @!P6 IMAD.MOV R41, RZ, RZ, -R41 ;  /* 0x000000ffff29e224 */ /* 0x000fe200078e0a29 */
[C---:B------:R-:W-:Y:S01]  /*1f20*/  ISETP.GT.U32.AND P6, PT, R7.reuse, R48, PT ;  /* 0x000000300700720c */ /* 0x040fe20003fc4070 */
[----:B------:R-:W-:Y:S01]  /*1f30*/  @!P3 IMAD.MOV R38, RZ, RZ, -R38 ;  /* 0x000000ffff26b224 */ /* 0x000fe200078e0a26 */
[C---:B------:R-:W-:Y:S01]  /*1f40*/  ISETP.GT.U32.AND P3, PT, R7.reuse, R50, PT ;  /* 0x000000320700720c */ /* 0x040fe20003f64070 */
[----:B------:R-:W-:-:S02]  /*1f50*/  IMAD R12, R7, R12, R43 ;  /* 0x0000000c070c7224 */ /* 0x000fc400078e022b */
[--C-:B------:R-:W-:Y:S01]  /*1f60*/  @!P0 IMAD.IADD R42, R42, 0x1, -R7.reuse ;  /* 0x000000012a2a8824 */ /* 0x100fe200078e0a07 */
[----:B------:R-:W-:Y:S01]  /*1f70*/  ISETP.GT.U32.AND P0, PT, R7, R52, PT ;  /* 0x000000340700720c */ /* 0x000fe20003f04070 */
[--C-:B------:R-:W-:Y:S01]  /*1f80*/  @!P4 IMAD.IADD R40, R40, 0x1, -R7.reuse ;  /* 0x000000012828c824 */ /* 0x100fe200078e0a07 */
[----:B------:R-:W-:Y:S01]  /*1f90*/  ISETP.GE.AND P4, PT, R47, RZ, PT ;  /* 0x000000ff2f00720c */ /* 0x000fe20003f86270 */
[--C-:B------:R-:W-:Y:S01]  /*1fa0*/  @!P5 IMAD.IADD R46, R46, 0x1, -R7.reuse ;  /* 0x000000012e2ed824 */ /* 0x100fe200078e0a07 */
[----:B------:R-:W-:Y:S01]  /*1fb0*/  ISETP.GT.U32.AND P5, PT, R7, R12, PT ;  /* 0x0000000c0700720c */ /* 0x000fe20003fa4070 */
[--C-:B------:R-:W-:Y:S01]  /*1fc0*/  @!P1 IMAD.IADD R44, R44, 0x1, -R7.reuse ;  /* 0x000000012c2c9824 */ /* 0x100fe200078e0a07 */
[----:B------:R-:W-:Y:S01]  /*1fd0*/  ISETP.GE.AND P1, PT, R49, RZ, PT ;  /* 0x000000ff3100720c */ /* 0x000fe20003f26270 */
[----:B------:R-:W-:Y:S02]  /*1fe0*/  IMAD.SHL.U32 R32, R4, 0x100, RZ ;  /* 0x0000010004207824 */ /* 0x000fe400078e00ff */
[--C-:B------:R-:W-:Y:S01]  /*1ff0*/  @!P6 IMAD.IADD R48, R48, 0x1, -R7.reuse ;  /* 0x000000013030e824 */ /* 0x100fe200078e0a07 */
[----:B------:R-:W-:Y:S01]  /*2000*/  ISETP.GE.AND P6, PT, R51, RZ, PT ;  /* 0x000000ff3300720c */ /* 0x000fe20003fc6270 */
[--C-:B------:R-:W-:Y:S01]  /*2010*/  @!P3 IMAD.IADD R50, R50, 0x1, -R7.reuse ;  /* 0x000000013232b824 */ /* 0x100fe200078e0a07 */
[----:B------:R-:W-:Y:S01]  /*2020*/  LOP3.LUT R33, R32, 0x1000, RZ, 0xc0, !PT ;  /* 0x0000100020217812 */ /* 0x000fe200078ec0ff */
[--C-:B------:R-:W-:Y:S01]  /*2030*/  @!P0 IMAD.IADD R52, R52, 0x1, -R7.reuse ;  /* 0x0000000134348824 */ /* 0x100fe200078e0a07 */
[C---:B------:R-:W-:Y:S01]  /*2040*/  ISETP.GT.U32.AND P0, PT, R7.reuse, R48, PT ;  /* 0x000000300700720c */ /* 0x040fe20003f04070 */
[----:B------:R-:W-:Y:S01]  /*2050*/  @!P4 IMAD.MOV R40, RZ, RZ, -R40 ;  /* 0x000000ffff28c224 */ /* 0x000fe200078e0a28 */
[C---:B------:R-:W-:Y:S01]  /*2060*/  ISETP.GT.U32.AND P4, PT, R7.reuse, R50, PT ;  /* 0x000000320700720c */ /* 0x040fe20003f84070 */
[----:B------:R-:W-:Y:S01]  /*2070*/  @!P5 IMAD.IADD R12, R12, 0x1, -R7 ;  /* 0x000000010c0cd824 */ /* 0x000fe200078e0a07 */
[----:B------:R-:W-:Y:S01]  /*2080*/  ISETP.GT.U32.AND P5, PT, R7, R52, PT ;  /* 0x000000340700720c */ /* 0x000fe20003fa4070 */
[----:B------:R-:W-:Y:S01]  /*2090*/  VIADD R35, R33, UR4 ;  /* 0x0000000421237c36 */ /* 0x000fe20008000000 */
[----:B------:R-:W-:Y:S01]  /*20a0*/  SGXT R32, R34, 0x1 ;  /* 0x000000012220781a */ /* 0x000fe20000000200 */
[----:B------:R-:W-:Y:S01]  /*20b0*/  IMAD.SHL.U32 R33, R4, 0x2, RZ ;  /* 0x0000000204217824 */ /* 0x000fe200078e00ff */
[----:B------:R-:W-:Y:S01]  /*20c0*/  ISETP.GE.AND P3, PT, R53, RZ, PT ;  /* 0x000000ff3500720c */ /* 0x000fe20003f66270 */
[----:B------:R-:W-:Y:S01]  /*20d0*/  @!P1 IMAD.MOV R42, RZ, RZ, -R42 ;  /* 0x000000ffff2a9224 */ /* 0x000fe200078e0a2a */
[----:B------:R-:W-:Y:S01]  /*20e0*/  LOP3.LUT R32, R32, 0x90, RZ, 0xc0, !PT ;  /* 0x0000009020207812 */ /* 0x000fe200078ec0ff */
[----:B------:R-:W-:Y:S01]  /*20f0*/  IMAD R35, R30, 0x20, R35 ;  /* 0x000000201e237824 */ /* 0x000fe200078e0223 */
[----:B------:R-:W-:Y:S01]  /*2100*/  ISETP.GT.U32.AND P1, PT, R7, R12, PT ;  /* 0x0000000c0700720c */ /* 0x000fe20003f24070 */
[----:B------:R-:W-:Y:S01]  /*2110*/  @!P0 IMAD.IADD R48, R48, 0x1, -R7 ;  /* 0x0000000130308824 */ /* 0x000fe200078e0a07 */
[----:B------:R-:W-:Y:S01]  /*2120*/  LOP3.LUT R32, R32, 0x10, R33, 0x78, !PT ;  /* 0x0000001020207812 */ /* 0x000fe200078e7821 */
[----:B------:R-:W-:Y:S01]  /*2130*/  IMAD R35, R6, 0x8, R35 ;  /* 0x0000000806237824 */ /* 0x000fe200078e0223 */
[----:B------:R-:W-:Y:S01]  /*2140*/  ISETP.GE.AND P0, PT, R54, RZ, PT ;  /* 0x000000ff3600720c */ /* 0x000fe20003f06270 */
[--C-:B------:R-:W-:Y:S01]  /*2150*/  @!P4 IMAD.IADD R50, R50, 0x1, -R7.reuse ;  /* 0x000000013232c824 */ /* 0x100fe200078e0a07 */
[----:B------:R-:W-:Y:S01]  /*2160*/  ISETP.GE.AND P4, PT, R55, RZ, PT ;  /* 0x000000ff3700720c */ /* 0x000fe20003f86270 */
[----:B------:R-:W-:Y:S01]  /*2170*/  @!P5 IMAD.IADD R52, R52, 0x1, -R7 ;  /* 0x000000013434d824 */ /* 0x000fe200078e0a07 */
[----:B------:R-:W-:Y:S01]  /*2180*/  ISETP.GE.AND P5, PT, R56, RZ, PT ;  /* 0x000000ff3800720c */ /* 0x000fe20003fa6270 */
[----:B------:R-:W-:Y:S01]  /*2190*/  IMAD.IADD R6, R32, 0x1, R35 ;  /* 0x0000000120067824 */ /* 0x000fe200078e0223 */
[----:B------:R-:W-:Y:S01]  /*21a0*/  CS2R R56, SRZ ;  /* 0x0000000000387805 */ /* 0x000fe2000001ff00 */
[----:B------:R-:W-:Y:S01]  /*21b0*/  @!P6 IMAD.MOV R44, RZ, RZ, -R44 ;  /* 0x000000ffff2ce224 */ /* 0x000fe200078e0a2c */
[----:B------:R-:W-:Y:S01]  /*21c0*/  CS2R R54, SRZ ;  /* 0x0000000000367805 */ /* 0x000fe2000001ff00 */
[----:B------:R-:W-:Y:S01]  /*21d0*/  @!P1 IMAD.IADD R12, R12, 0x1, -R7 ;  /* 0x000000010c0c9824 */ /* 0x000fe200078e0a07 */
[----:B------:R1:W-:Y:S01]  /*21e0*/  STL [R1+0x60], R6 ;  /* 0x0000600601007387 */ /* 0x0003e20000100800 */
[----:B------:R-:W-:Y:S01]  /*21f0*/  ISETP.NE.AND P1, PT, R31, RZ, PT ;  /* 0x000000ff1f00720c */ /* 0x000fe20003f25270 */
[----:B------:R-:W-:-:S02]  /*2200*/  @!P3 IMAD.MOV R46, RZ, RZ, -R46 ;  /* 0x000000ffff2eb224 */ /* 0x000fc400078e0a2e */
[----:B------:R-:W-:Y:S02]  /*2210*/  IMAD.MOV.U32 R43, RZ, RZ, R12 ;  /* 0x000000ffff2b7224 */ /* 0x000fe400078e000c */
[----:B------:R-:W-:Y:S02]  /*2220*/  @!P0 IMAD.MOV R48, RZ, RZ, -R48 ;  /* 0x000000ffff308224 */ /* 0x000fe400078e0a30 */
[----:B------:R-:W-:Y:S01]  /*2230*/  @!P4 IMAD.MOV R50, RZ, RZ, -R50 ;  /* 0x000000ffff32c224 */ /* 0x000fe200078e0a32 */
[----:B-1----:R-:W-:Y:S01]  /*2240*/  LOP3.LUT R6, RZ, R31, RZ, 0x33, !PT ;  /* 0x0000001fff067212 */ /* 0x002fe200078e33ff */
[----:B------:R-:W-:Y:S02]  /*2250*/  @!P5 IMAD.MOV R52, RZ, RZ, -R52 ;  /* 0x000000ffff34d224 */ /* 0x000fe400078e0a34 */
[----:B------:R-:W-:Y:S01]  /*2260*/  @!P2 IMAD.MOV R43, RZ, RZ, -R43 ;  /* 0x000000ffff2ba224 */ /* 0x000fe200078e0a2b */
[C---:B------:R-:W-:Y:S01]  /*2270*/  SEL R10, R6.reuse, R10, !P1 ;  /* 0x0000000a060a7207 */ /* 0x040fe20004800000 */
[----:B------:R-:W-:Y:S01]  /*2280*/  IMAD R5, R5, UR44, RZ ;  /* 0x0000002c05057c24 */ /* 0x000fe2000f8e02ff */
[----:B------:R-:W-:-:S02]  /*2290*/  SEL R8, R6, R8, !P1 ;  /* 0x0000000806087207 */ /* 0x000fc40004800000 */
[C---:B------:R-:W-:Y:S02]  /*22a0*/  SEL R34, R6.reuse, R23, !P1 ;  /* 0x0000001706227207 */ /* 0x040fe40004800000 */
[----:B------:R-:W-:Y:S01]  /*22b0*/  SEL R23, R6, R38, !P1 ;  /* 0x0000002606177207 */ /* 0x000fe20004800000 */
[----:B0-----:R-:W-:Y:S01]  /*22c0*/  IMAD R38, R10, UR6, RZ ;  /* 0x000000060a267c24 */ /* 0x001fe2000f8e02ff */
[----:B------:R-:W-:Y:S01]  /*22d0*/  SEL R15, R6, R15, !P1 ;  /* 0x0000000f060f7207 */ /* 0x000fe20004800000 */
[----:B------:R-:W-:Y:S01]  /*22e0*/  IMAD R8, R8, UR6, RZ ;  /* 0x0000000608087c24 */ /* 0x000fe2000f8e02ff */
[C---:B------:R-:W-:Y:S02]  /*22f0*/  SEL R14, R6.reuse, R14, !P1 ;  /* 0x0000000e060e7207 */ /* 0x040fe40004800000 */
[C---:B------:R-:W-:Y:S01]  /*2300*/  SEL R7, R6.reuse, R18, !P1 ;  /* 0x0000001206077207 */ /* 0x040fe20004800000 */
[----:B------:R-:W-:Y:S01]  /*2310*/  IMAD R15, R15, UR6, RZ ;  /* 0x000000060f0f7c24 */ /* 0x000fe2000f8e02ff */
[----:B------:R-:W-:Y:S01]  /*2320*/  SEL R12, R6, R17, !P1 ;  /* 0x00000011060c7207 */ /* 0x000fe20004800000 */
[----:B------:R-:W-:Y:S01]  /*2330*/  IMAD R14, R14, UR6, RZ ;  /* 0x000000060e0e7c24 */ /* 0x000fe2000f8e02ff */
[----:B------:R-:W-:-:S02]  /*2340*/  SEL R30, R6, R20, !P1 ;  /* 0x00000014061e7207 */ /* 0x000fc40004800000 */
[C---:B------:R-:W-:Y:S02]  /*2350*/  SEL R31, R6.reuse, R19, !P1 ;  /* 0x00000013061f7207 */ /* 0x040fe40004800000 */
[----:B------:R-:W-:Y:S01]  /*2360*/  SEL R32, R6, R22, !P1 ;  /* 0x0000001606207207 */ /* 0x000fe20004800000 */
[----:B------:R-:W-:Y:S01]  /*2370*/  IMAD R30, R30, UR6, RZ ;  /* 0x000000061e1e7c24 */ /* 0x000fe2000f8e02ff */
[C---:B------:R-:W-:Y:S01]  /*2380*/  SEL R33, R6.reuse, R21, !P1 ;  /* 0x0000001506217207 */ /* 0x040fe20004800000 */
[----:B------:R-:W-:Y:S01]  /*2390*/  IMAD R31, R31, UR6, RZ ;  /* 0x000000061f1f7c24 */ /* 0x000fe2000f8e02ff */
[----:B------:R-:W-:Y:S01]  /*23a0*/  SEL R35, R6, R24, !P1 ;  /* 0x0000001806237207 */ /* 0x000fe20004800000 */
[----:B------:R-:W-:Y:S01]  /*23b0*/  IMAD R32, R32, UR6, RZ ;  /* 0x0000000620207c24 */ /* 0x000fe2000f8e02ff */
[C---:B------:R-:W-:Y:S01]  /*23c0*/  SEL R36, R6.reuse, R11, !P1 ;  /* 0x0000000b06247207 */ /* 0x040fe20004800000 */
[----:B------:R-:W-:Y:S01]  /*23d0*/  IMAD R33, R33, UR6, RZ ;  /* 0x0000000621217c24 */ /* 0x000fe2000f8e02ff */
[----:B------:R-:W-:-:S02]  /*23e0*/  SEL R9, R6, R9, !P1 ;  /* 0x0000000906097207 */ /* 0x000fc40004800000 */
[----:B------:R-:W-:Y:S01]  /*23f0*/  SEL R13, R6, R13, !P1 ;  /* 0x0000000d060d7207 */ /* 0x000fe20004800000 */
[----:B------:R-:W-:Y:S01]  /*2400*/  IMAD R36, R36, UR6, RZ ;  /* 0x0000000624247c24 */ /* 0x000fe2000f8e02ff */
[C---:B------:R-:W-:Y:S01]  /*2410*/  SEL R25, R6.reuse, R25, !P1 ;  /* 0x0000001906197207 */ /* 0x040fe20004800000 */
[----:B------:R-:W-:Y:S01]  /*2420*/  IMAD R9, R9, UR6, RZ ;  /* 0x0000000609097c24 */ /* 0x000fe2000f8e02ff */
[C---:B------:R-:W-:Y:S01]  /*2430*/  SEL R26, R6.reuse, R26, !P1 ;  /* 0x0000001a061a7207 */ /* 0x040fe20004800000 */
        /* <DEDUP_REMOVED lines=8> */
[C---:B------:R-:W-:Y:S02]  /*24c0*/  SEL R39, R6.reuse, R39, !P1 ;  /* 0x0000002706277207 */ /* 0x040fe40004800000 */
[C---:B------:R-:W-:Y:S01]  /*24d0*/  SEL R24, R6.reuse, R41, !P1 ;  /* 0x0000002906187207 */ /* 0x040fe20004800000 */
[----:B------:R-:W-:Y:S01]  /*24e0*/  IMAD R37, R37, UR6, RZ ;  /* 0x0000000625257c24 */ /* 0x000fe2000f8e02ff */
[C---:B------:R-:W-:Y:S01]  /*24f0*/  SEL R22, R6.reuse, R40, !P1 ;  /* 0x0000002806167207 */ /* 0x040fe20004800000 */
[----:B------:R-:W-:Y:S01]  /*2500*/  IMAD R39, R39, UR6, RZ ;  /* 0x0000000627277c24 */ /* 0x000fe2000f8e02ff */
[C---:B------:R-:W-:Y:S02]  /*2510*/  SEL R21, R6.reuse, R42, !P1 ;  /* 0x0000002a06157207 */ /* 0x040fe40004800000 */
[----:B------:R-:W-:Y:S01]  /*2520*/  SEL R20, R6, R44, !P1 ;  /* 0x0000002c06147207 */ /* 0x000fe20004800000 */
[----:B------:R-:W-:Y:S01]  /*2530*/  IMAD R44, R22, UR6, RZ ;  /* 0x00000006162c7c24 */ /* 0x000fe2000f8e02ff */
[C---:B------:R-:W-:Y:S01]  /*2540*/  SEL R18, R6.reuse, R46, !P1 ;  /* 0x0000002e06127207 */ /* 0x040fe20004800000 */
[----:B------:R-:W-:Y:S01]  /*2550*/  IMAD R45, R21, UR6, RZ ;  /* 0x00000006152d7c24 */ /* 0x000fe2000f8e02ff */
[----:B------:R-:W-:-:S02]  /*2560*/  SEL R19, R6, R48, !P1 ;  /* 0x0000003006137207 */ /* 0x000fc40004800000 */
[----:B------:R-:W-:Y:S02]  /*2570*/  CS2R R48, SRZ ;  /* 0x0000000000307805 */ /* 0x000fe4000001ff00 */
[C---:B------:R-:W-:Y:S02]  /*2580*/  SEL R17, R6.reuse, R50, !P1 ;  /* 0x0000003206117207 */ /* 0x040fe40004800000 */
[----:B------:R-:W-:Y:S02]  /*2590*/  CS2R R50, SRZ ;  /* 0x0000000000327805 */ /* 0x000fe4000001ff00 */
[C---:B------:R-:W-:Y:S02]  /*25a0*/  SEL R11, R6.reuse, R52, !P1 ;  /* 0x00000034060b7207 */ /* 0x040fe40004800000 */
[----:B------:R-:W-:Y:S02]  /*25b0*/  CS2R R52, SRZ ;  /* 0x0000000000347805 */ /* 0x000fe4000001ff00 */
[----:B------:R-:W-:Y:S01]  /*25c0*/  SEL R10, R6, R43, !P1 ;  /* 0x0000002b060a7207 */ /* 0x000fe20004800000 */
[----:B------:R-:W-:Y:S01]  /*25d0*/  IMAD R43, R29, UR6, RZ ;  /* 0x000000061d2b7c24 */ /* 0x000fe2000f8e02ff */
[----:B---3--:R-:W-:-:S02]  /*25e0*/  IADD3 R6, P3, PT, R38, UR10, RZ ;  /* 0x0000000a26067c10 */ /* 0x008fc4000ff7e0ff */
[----:B------:R-:W-:Y:S02]  /*25f0*/  CS2R R46, SRZ ;  /* 0x00000000002e7805 */ /* 0x000fe4000001ff00 */
[----:B------:R-:W-:Y:S02]  /*2600*/  IADD3 R40, P2, PT, R8, UR10, RZ ;  /* 0x0000000a08287c10 */ /* 0x000fe4000ff5e0ff */
[----:B------:R-:W-:Y:S02]  /*2610*/  R2UR UR15, R6 ;  /* 0x00000000060f72ca */ /* 0x000fe400000e0000 */
[----:B------:R-:W-:Y:S02]  /*2620*/  IADD3 R6, P1, PT, R15, UR10, RZ ;  /* 0x0000000a0f067c10 */ /* 0x000fe4000ff3e0ff */
[----:B------:R-:W-:Y:S02]  /*2630*/  R2UR UR14, R40 ;  /* 0x00000000280e72ca */ /* 0x000fe400000e0000 */
[----:B------:R-:W-:-:S02]  /*2640*/  IADD3 R40, P0, PT, R14, UR10, RZ ;  /* 0x0000000a0e287c10 */ /* 0x000fc4000ff1e0ff */
[----:B------:R-:W-:Y:S02]  /*2650*/  R2UR UR19, R6 ;  /* 0x00000000061372ca */ /* 0x000fe400000e0000 */
[----:B------:R-:W-:Y:S02]  /*2660*/  SHF.R.S32.HI R6, RZ, 0x1f, R8 ;  /* 0x0000001fff067819 */ /* 0x000fe40000011408 */
[----:B------:R-:W-:Y:S02]  /*2670*/  IADD3 R42, P4, PT, R9, UR10, RZ ;  /* 0x0000000a092a7c10 */ /* 0x000fe4000ff9e0ff */
[----:B------:R-:W-:Y:S02]  /*2680*/  IADD3 R41, P5, PT, R13, UR10, RZ ;  /* 0x0000000a0d297c10 */ /* 0x000fe4000ffbe0ff */
[----:B------:R-:W-:Y:S02]  /*2690*/  SHF.R.S32.HI R8, RZ, 0x1f, R9 ;  /* 0x0000001fff087819 */ /* 0x000fe40000011409 */
[----:B------:R-:W-:Y:S01]  /*26a0*/  R2UR UR18, R40 ;  /* 0x00000000281272ca */ /* 0x000fe200000e0000 */
[----:B------:R-:W-:Y:S01]  /*26b0*/  IMAD R40, R7, UR6, RZ ;  /* 0x0000000607287c24 */ /* 0x000fe2000f8e02ff */
[----:B------:R-:W-:-:S02]  /*26c0*/  SHF.R.S32.HI R9, RZ, 0x1f, R13 ;  /* 0x0000001fff097819 */ /* 0x000fc4000001140d */
[----:B------:R-:W-:Y:S01]  /*26d0*/  R2UR UR17, R41 ;  /* 0x00000000291172ca */ /* 0x000fe200000e0000 */
[----:B------:R-:W-:Y:S01]  /*26e0*/  IMAD R41, R12, UR6, RZ ;  /* 0x000000060c297c24 */ /* 0x000fe2000f8e02ff */
[----:B------:R-:W-:Y:S02]  /*26f0*/  IADD3.X R8, PT, PT, R8, UR11, RZ, P4, !PT ;  /* 0x0000000b08087c10 */ /* 0x000fe4000a7fe4ff */
[----:B------:R-:W-:Y:S02]  /*2700*/  IADD3.X R9, PT, PT, R9, UR11, RZ, P5, !PT ;  /* 0x0000000b09097c10 */ /* 0x000fe4000affe4ff */
[----:B------:R-:W-:Y:S02]  /*2710*/  R2UR UR16, R42 ;  /* 0x000000002a1072ca */ /* 0x000fe400000e0000 */
[----:B------:R-:W-:Y:S02]  /*2720*/  IADD3.X R6, PT, PT, R6, UR11, RZ, P2, !PT ;  /* 0x0000000b06067c10 */ /* 0x000fe400097fe4ff */
[----:B------:R-:W-:-:S02]  /*2730*/  IADD3 R13, P4, PT, R30, UR10, RZ ;  /* 0x0000000a1e0d7c10 */ /* 0x000fc4000ff9e0ff */
[----:B------:R-:W-:Y:S02]  /*2740*/  IADD3 R12, P5, PT, R31, UR10, RZ ;  /* 0x0000000a1f0c7c10 */ /* 0x000fe4000ffbe0ff */
[----:B------:R-:W-:Y:S02]  /*2750*/  SHF.R.S32.HI R7, RZ, 0x1f, R38 ;  /* 0x0000001fff077819 */ /* 0x000fe40000011426 */
[----:B------:R-:W-:Y:S02]  /*2760*/  IADD3 R42, P2, PT, R40, UR10, RZ ;  /* 0x0000000a282a7c10 */ /* 0x000fe4000ff5e0ff */
[----:B------:R-:W-:Y:S02]  /*2770*/  R2UR UR22, R13 ;  /* 0x000000000d1672ca */ /* 0x000fe400000e0000 */
[----:B------:R-:W-:Y:S02]  /*2780*/  R2UR UR23, R12 ;  /* 0x000000000c1772ca */ /* 0x000fe400000e0000 */
[----:B------:R-:W-:-:S02]  /*2790*/  IADD3.X R7, PT, PT, R7, UR11, RZ, P3, !PT ;  /* 0x0000000b07077c10 */ /* 0x000fc40009ffe4ff */
[----:B------:R-:W-:Y:S01]  /*27a0*/  R2UR UR20, R42 ;  /* 0x000000002a1472ca */ /* 0x000fe200000e0000 */
[----:B------:R-:W-:Y:S01]  /*27b0*/  IMAD R42, R34, UR6, RZ ;  /* 0x00000006222a7c24 */ /* 0x000fe2000f8e02ff */
[----:B------:R-:W-:Y:S02]  /*27c0*/  SHF.R.S32.HI R12, RZ, 0x1f, R14 ;  /* 0x0000001fff0c7819 */ /* 0x000fe4000001140e */
[----:B------:R-:W-:Y:S02]  /*27d0*/  SHF.R.S32.HI R13, RZ, 0x1f, R15 ;  /* 0x0000001fff0d7819 */ /* 0x000fe4000001140f */
[----:B------:R-:W-:Y:S02]  /*27e0*/  IADD3 R38, P3, PT, R41, UR10, RZ ;  /* 0x0000000a29267c10 */ /* 0x000fe4000ff7e0ff */
[----:B------:R-:W-:Y:S02]  /*27f0*/  SHF.R.S32.HI R14, RZ, 0x1f, R40 ;  /* 0x0000001fff0e7819 */ /* 0x000fe40000011428 */
[----:B------:R-:W-:-:S02]  /*2800*/  IADD3.X R13, PT, PT, R13, UR11, RZ, P1, !PT ;  /* 0x0000000b0d0d7c10 */ /* 0x000fc40008ffe4ff */
[----:B------:R-:W-:Y:S02]  /*2810*/  R2UR UR21, R38 ;  /* 0x00000000261572ca */ /* 0x000fe400000e0000 */
[----:B------:R-:W-:Y:S02]  /*2820*/  SHF.R.S32.HI R15, RZ, 0x1f, R41 ;  /* 0x0000001fff0f7819 */ /* 0x000fe40000011429 */
[----:B------:R-:W-:Y:S02]  /*2830*/  IADD3 R40, P1, PT, R33, UR10, RZ ;  /* 0x0000000a21287c10 */ /* 0x000fe4000ff3e0ff */
[----:B------:R-:W-:Y:S02]  /*2840*/  IADD3.X R14, PT, PT, R14, UR11, RZ, P2, !PT ;  /* 0x0000000b0e0e7c10 */ /* 0x000fe400097fe4ff */
[----:B------:R-:W-:Y:S02]  /*2850*/  IADD3 R38, P2, PT, R42, UR10, RZ ;  /* 0x0000000a2a267c10 */ /* 0x000fe4000ff5e0ff */
[----:B------:R-:W-:-:S02]  /*2860*/  IADD3.X R15, PT, PT, R15, UR11, RZ, P3, !PT ;  /* 0x0000000b0f0f7c10 */ /* 0x000fc40009ffe4ff */
[----:B------:R-:W-:Y:S01]  /*2870*/  R2UR UR25, R40 ;  /* 0x00000000281972ca */ /* 0x000fe200000e0000 */
[----:B------:R-:W-:Y:S01]  /*2880*/  IMAD R40, R35, UR6, RZ ;  /* 0x0000000623287c24 */ /* 0x000fe2000f8e02ff */
[----:B------:R-:W-:Y:S02]  /*2890*/  IADD3.X R12, PT, PT, R12, UR11, RZ, P0, !PT ;  /* 0x0000000b0c0c7c10 */ /* 0x000fe400087fe4ff */
[----:B------:R-:W-:Y:S02]  /*28a0*/  IADD3 R34, P3, PT, R25, UR10, RZ ;  /* 0x0000000a19227c10 */ /* 0x000fe4000ff7e0ff */
[----:B------:R-:W-:Y:S02]  /*28b0*/  R2UR UR26, R38 ;  /* 0x00000000261a72ca */ /* 0x000fe400000e0000 */
[----:B------:R-:W-:Y:S02]  /*28c0*/  IADD3 R41, P0, PT, R32, UR10, RZ ;  /* 0x0000000a20297c10 */ /* 0x000fe4000ff1e0ff */
[----:B------:R-:W-:-:S02]  /*28d0*/  SHF.R.S32.HI R38, RZ, 0x1f, R30 ;  /* 0x0000001fff267819 */ /* 0x000fc4000001141e */
[----:B------:R-:W-:Y:S02]  /*28e0*/  SHF.R.S32.HI R35, RZ, 0x1f, R31 ;  /* 0x0000001fff237819 */ /* 0x000fe4000001141f */
[----:B------:R-:W-:Y:S02]  /*28f0*/  R2UR UR27, R34 ;  /* 0x00000000221b72ca */ /* 0x000fe400000e0000 */
[----:B------:R-:W-:Y:S01]  /*2900*/  R2UR UR24, R41 ;  /* 0x00000000291872ca */ /* 0x000fe200000e0000 */
[----:B------:R-:W-:Y:S01]  /*2910*/  IMAD R41, R28, UR6, RZ ;  /* 0x000000061c297c24 */ /* 0x000fe2000f8e02ff */
[----:B------:R-:W-:Y:S02]  /*2920*/  SHF.R.S32.HI R34, RZ, 0x1f, R32 ;  /* 0x0000001fff227819 */ /* 0x000fe40000011420 */
[----:B------:R-:W-:Y:S02]  /*2930*/  IADD3.X R38, PT, PT, R38, UR11, RZ, P4, !PT ;  /* 0x0000000b26267c10 */ /* 0x000fe4000a7fe4ff */
[----:B------:R-:W-:-:S02]  /*2940*/  IADD3.X R35, PT, PT, R35, UR11, RZ, P5, !PT ;  /* 0x0000000b23237c10 */ /* 0x000fc4000affe4ff */
[----:B------:R-:W-:Y:S02]  /*2950*/  SHF.R.S32.HI R33, RZ, 0x1f, R33 ;  /* 0x0000001fff217819 */ /* 0x000fe40000011421 */
[----:B------:R-:W-:Y:S02]  /*2960*/  IADD3 R32, P4, PT, R40, UR10, RZ ;  /* 0x0000000a28207c10 */ /* 0x000fe4000ff9e0ff */
[----:B------:R-:W-:Y:S02]  /*2970*/  IADD3 R31, P5, PT, R26, UR10, RZ ;  /* 0x0000000a1a1f7c10 */ /* 0x000fe4000ffbe0ff */
[----:B------:R-:W-:Y:S02]  /*2980*/  IADD3.X R34, PT, PT, R34, UR11, RZ, P0, !PT ;  /* 0x0000000b22227c10 */ /* 0x000fe400087fe4ff */
[----:B------:R-:W-:Y:S02]  /*2990*/  IADD3 R30, P0, PT, R27, UR10, RZ ;  /* 0x0000000a1b1e7c10 */ /* 0x000fe4000ff1e0ff */
[----:B------:R-:W-:-:S02]  /*29a0*/  IADD3.X R33, PT, PT, R33, UR11, RZ, P1, !PT ;  /* 0x0000000b21217c10 */ /* 0x000fc40008ffe4ff */
[----:B------:R-:W-:Y:S02]  /*29b0*/  R2UR UR28, R32 ;  /* 0x00000000201c72ca */ /* 0x000fe400000e0000 */
[----:B------:R-:W-:Y:S02]  /*29c0*/  R2UR UR29, R31 ;  /* 0x000000001f1d72ca */ /* 0x000fe400000e0000 */
[----:B------:R-:W-:Y:S02]  /*29d0*/  IADD3 R28, P1, PT, R41, UR10, RZ ;  /* 0x0000000a291c7c10 */ /* 0x000fe4000ff3e0ff */
[----:B------:R-:W-:Y:S01]  /*29e0*/  SHF.R.S32.HI R32, RZ, 0x1f, R42 ;  /* 0x0000001fff207819 */ /* 0x000fe2000001142a */
[----:B------:R-:W-:Y:S01]  /*29f0*/  IMAD R42, R23, UR6, RZ ;  /* 0x00000006172a7c24 */ /* 0x000fe2000f8e02ff */
[----:B------:R-:W-:Y:S02]  /*2a00*/  SHF.R.S32.HI R31, RZ, 0x1f, R25 ;  /* 0x0000001fff1f7819 */ /* 0x000fe40000011419 */
[----:B------:R-:W-:-:S02]  /*2a10*/  R2UR UR30, R30 ;  /* 0x000000001e1e72ca */ /* 0x000fc400000e0000 */
[----:B------:R-:W-:Y:S02]  /*2a20*/  R2UR UR31, R28 ;  /* 0x000000001c1f72ca */ /* 0x000fe400000e0000 */
[----:B------:R-:W-:Y:S02]  /*2a30*/  SHF.R.S32.HI R30, RZ, 0x1f, R40 ;  /* 0x0000001fff1e7819 */ /* 0x000fe40000011428 */
[----:B------:R-:W-:Y:S02]  /*2a40*/  IADD3.X R32, PT, PT, R32, UR11, RZ, P2, !PT ;  /* 0x0000000b20207c10 */ /* 0x000fe400097fe4ff */
[----:B------:R-:W-:Y:S02]  /*2a50*/  IADD3.X R31, PT, PT, R31, UR11, RZ, P3, !PT ;  /* 0x0000000b1f1f7c10 */ /* 0x000fe40009ffe4ff */
[----:B------:R-:W-:Y:S02]  /*2a60*/  IADD3 R40, P2, PT, R43, UR10, RZ ;  /* 0x0000000a2b287c10 */ /* 0x000fe4000ff5e0ff */
[----:B------:R-:W-:-:S02]  /*2a70*/  IADD3 R28, P3, PT, R36, UR10, RZ ;  /* 0x0000000a241c7c10 */ /* 0x000fc4000ff7e0ff */
[----:B------:R-:W-:Y:S02]  /*2a80*/  SHF.R.S32.HI R29, RZ, 0x1f, R26 ;  /* 0x0000001fff1d7819 */ /* 0x000fe4000001141a */
[----:B------:R-:W-:Y:S01]  /*2a90*/  R2UR UR32, R40 ;  /* 0x00000000282072ca */ /* 0x000fe200000e0000 */
[----:B------:R-:W-:Y:S01]  /*2aa0*/  IMAD R40, R24, UR6, RZ ;  /* 0x0000000618287c24 */ /* 0x000fe2000f8e02ff */
[----:B------:R-:W-:Y:S02]  /*2ab0*/  R2UR UR33, R28 ;  /* 0x000000001c2172ca */ /* 0x000fe400000e0000 */
[----:B------:R-:W-:Y:S02]  /*2ac0*/  SHF.R.S32.HI R28, RZ, 0x1f, R27 ;  /* 0x0000001fff1c7819 */ /* 0x000fe4000001141b */
[----:B------:R-:W-:Y:S02]  /*2ad0*/  IADD3.X R30, PT, PT, R30, UR11, RZ, P4, !PT ;  /* 0x0000000b1e1e7c10 */ /* 0x000fe4000a7fe4ff */
[----:B------:R-:W-:-:S02]  /*2ae0*/  IADD3 R26, P4, PT, R37, UR10, RZ ;  /* 0x0000000a251a7c10 */ /* 0x000fc4000ff9e0ff */
[----:B------:R-:W-:Y:S02]  /*2af0*/  IADD3.X R29, PT, PT, R29, UR11, RZ, P5, !PT ;  /* 0x0000000b1d1d7c10 */ /* 0x000fe4000affe4ff */
[----:B------:R-:W-:Y:S02]  /*2b00*/  IADD3 R25, P5, PT, R39, UR10, RZ ;  /* 0x0000000a27197c10 */ /* 0x000fe4000ffbe0ff */
[----:B------:R-:W-:Y:S02]  /*2b10*/  IADD3.X R28, PT, PT, R28, UR11, RZ, P0, !PT ;  /* 0x0000000b1c1c7c10 */ /* 0x000fe400087fe4ff */
[----:B------:R-:W-:Y:S02]  /*2b20*/  IADD3 R24, P0, PT, R40, UR10, RZ ;  /* 0x0000000a28187c10 */ /* 0x000fe4000ff1e0ff */
[----:B------:R-:W-:Y:S02]  /*2b30*/  R2UR UR34, R26 ;  /* 0x000000001a2272ca */ /* 0x000fe400000e0000 */
[----:B------:R-:W-:-:S02]  /*2b40*/  R2UR UR35, R25 ;  /* 0x00000000192372ca */ /* 0x000fc400000e0000 */
[----:B------:R-:W-:Y:S01]  /*2b50*/  SHF.R.S32.HI R26, RZ, 0x1f, R43 ;  /* 0x0000001fff1a7819 */ /* 0x000fe2000001142b */
[----:B------:R-:W-:Y:S01]  /*2b60*/  IMAD R43, R19, UR6, RZ ;  /* 0x00000006132b7c24 */ /* 0x000fe2000f8e02ff */
[----:B------:R-:W-:Y:S01]  /*2b70*/  SHF.R.S32.HI R25, RZ, 0x1f, R36 ;  /* 0x0000001fff197819 */ /* 0x000fe20000011424 */
[----:B------:R-:W-:Y:S01]  /*2b80*/  IMAD R36, R20, UR6, RZ ;  /* 0x0000000614247c24 */ /* 0x000fe2000f8e02ff */
[----:B------:R-:W-:Y:S02]  /*2b90*/  R2UR UR36, R24 ;  /* 0x00000000182472ca */ /* 0x000fe400000e0000 */
[----:B------:R-:W-:Y:S01]  /*2ba0*/  SHF.R.S32.HI R24, RZ, 0x1f, R37 ;  /* 0x0000001fff187819 */ /* 0x000fe20000011425 */
[----:B------:R-:W-:Y:S01]  /*2bb0*/  IMAD R37, R17, UR6, RZ ;  /* 0x0000000611257c24 */ /* 0x000fe2000f8e02ff */
[----:B------:R-:W-:Y:S01]  /*2bc0*/  SHF.R.S32.HI R27, RZ, 0x1f, R41 ;  /* 0x0000001fff1b7819 */ /* 0x000fe20000011429 */
[----:B------:R-:W-:Y:S01]  /*2bd0*/  IMAD R41, R18, UR6, RZ ;  /* 0x0000000612297c24 */ /* 0x000fe2000f8e02ff */
[----:B------:R-:W-:-:S02]  /*2be0*/  IADD3.X R26, PT, PT, R26, UR11, RZ, P2, !PT ;  /* 0x0000000b1a1a7c10 */ /* 0x000fc400097fe4ff */
[----:B------:R-:W-:Y:S02]  /*2bf0*/  IADD3 R22, P2, PT, R44, UR10, RZ ;  /* 0x0000000a2c167c10 */ /* 0x000fe4000ff5e0ff */
[----:B------:R-:W-:Y:S02]  /*2c00*/  IADD3.X R24, PT, PT, R24, UR11, RZ, P4, !PT ;  /* 0x0000000b18187c10 */ /* 0x000fe4000a7fe4ff */
[----:B------:R-:W-:Y:S02]  /*2c10*/  IADD3.X R27, PT, PT, R27, UR11, RZ, P1, !PT ;  /* 0x0000000b1b1b7c10 */ /* 0x000fe40008ffe4ff */
[----:B------:R-:W-:Y:S02]  /*2c20*/  IADD3 R20, P4, PT, R36, UR10, RZ ;  /* 0x0000000a24147c10 */ /* 0x000fe4000ff9e0ff */
[----:B------:R-:W-:Y:S02]  /*2c30*/  IADD3 R23, P1, PT, R42, UR10, RZ ;  /* 0x0000000a2a177c10 */ /* 0x000fe4000ff3e0ff */
[----:B------:R-:W-:-:S02]  /*2c40*/  R2UR UR38, R22 ;  /* 0x00000000162672ca */ /* 0x000fc400000e0000 */
[----:B------:R-:W-:Y:S01]  /*2c50*/  SHF.R.S32.HI R22, RZ, 0x1f, R40 ;  /* 0x0000001fff167819 */ /* 0x000fe20000011428 */
[----:B------:R-:W-:Y:S01]  /*2c60*/  IMAD R40, R10, UR6, RZ ;  /* 0x000000060a287c24 */ /* 0x000fe2000f8e02ff */
[----:B------:R-:W-:Y:S02]  /*2c70*/  IADD3.X R25, PT, PT, R25, UR11, RZ, P3, !PT ;  /* 0x0000000b19197c10 */ /* 0x000fe40009ffe4ff */
[----:B------:R-:W-:Y:S02]  /*2c80*/  R2UR UR40, R20 ;  /* 0x00000000142872ca */ /* 0x000fe400000e0000 */
[----:B------:R-:W-:Y:S02]  /*2c90*/  IADD3 R21, P3, PT, R45, UR10, RZ ;  /* 0x0000000a2d157c10 */ /* 0x000fe4000ff7e0ff */
[----:B------:R-:W-:Y:S02]  /*2ca0*/  R2UR UR37, R23 ;  /* 0x00000000172572ca */ /* 0x000fe400000e0000 */
[----:B------:R-:W-:-:S02]  /*2cb0*/  SHF.R.S32.HI R20, RZ, 0x1f, R44 ;  /* 0x0000001fff147819 */ /* 0x000fc4000001142c */
[----:B------:R-:W-:Y:S01]  /*2cc0*/  SHF.R.S32.HI R23, RZ, 0x1f, R39 ;  /* 0x0000001fff177819 */ /* 0x000fe20000011427 */
[----:B------:R-:W-:Y:S01]  /*2cd0*/  IMAD R39, R11, UR6, RZ ;  /* 0x000000060b277c24 */ /* 0x000fe2000f8e02ff */
[----:B------:R-:W-:Y:S01]  /*2ce0*/  IADD3.X R22, PT, PT, R22, UR11, RZ, P0, !PT ;  /* 0x0000000b16167c10 */ /* 0x000fe200087fe4ff */
[----:B------:R-:W-:Y:S01]  /*2cf0*/  USHF.R.S32.HI UR6, URZ, 0x1f, UR5 ;  /* 0x0000001fff067899 */ /* 0x000fe20008011405 */
[----:B------:R-:W-:Y:S02]  /*2d00*/  IADD3 R17, P0, PT, R37, UR10, RZ ;  /* 0x0000000a25117c10 */ /* 0x000fe4000ff1e0ff */
[----:B------:R-:W-:Y:S01]  /*2d10*/  R2UR UR39, R21 ;  /* 0x00000000152772ca */ /* 0x000fe200000e0000 */
[----:B------:R-:W-:Y:S01]  /*2d20*/  ULEA.HI UR6, UR6, UR5, URZ, 0x5 ;  /* 0x0000000506067291 */ /* 0x000fe2000f8f28ff */
[----:B------:R-:W-:Y:S01]  /*2d30*/  IADD3.X R20, PT, PT, R20, UR11, RZ, P2, !PT ;  /* 0x0000000b14147c10 */ /* 0x000fe200097fe4ff */
[----:B------:R-:W-:Y:S01]  /*2d40*/  USHF.L.U32 UR5, UR71, 0x5, URZ ;  /* 0x0000000547057899 */ /* 0x000fe200080006ff */
[----:B------:R-:W-:Y:S01]  /*2d50*/  IADD3.X R23, PT, PT, R23, UR11, RZ, P5, !PT ;  /* 0x0000000b17177c10 */ /* 0x000fe2000affe4ff */
[----:B------:R-:W-:Y:S01]  /*2d60*/  USHF.R.S32.HI UR6, URZ, 0x5, UR6 ;  /* 0x00000005ff067899 */ /* 0x000fe20008011406 */
[----:B------:R-:W-:-:S02]  /*2d70*/  SHF.R.S32.HI R21, RZ, 0x1f, R42 ;  /* 0x0000001fff157819 */ /* 0x000fc4000001142a */
[----:B------:R-:W-:Y:S02]  /*2d80*/  IADD3 R10, P2, PT, R40, UR10, RZ ;  /* 0x0000000a280a7c10 */ /* 0x000fe4000ff5e0ff */
[----:B------:R-:W-:Y:S02]  /*2d90*/  IADD3 R19, P5, PT, R41, UR10, RZ ;  /* 0x0000000a29137c10 */ /* 0x000fe4000ffbe0ff */
[----:B------:R-:W-:Y:S01]  /*2da0*/  IADD3 R18, P6, PT, R43, UR10, RZ ;  /* 0x0000000a2b127c10 */ /* 0x000fe2000ffde0ff */
[----:B------:R0:W-:Y:S01]  /*2db0*/  STL [R1], R10 ;  /* 0x0000000a01007387 */ /* 0x0001e20000100800 */
[----:B------:R-:W-:Y:S02]  /*2dc0*/  R2UR UR43, R17 ;  /* 0x00000000112b72ca */ /* 0x000fe400000e0000 */
[----:B------:R-:W-:Y:S02]  /*2dd0*/  SHF.R.S32.HI R17, RZ, 0x1f, R41 ;  /* 0x0000001fff117819 */ /* 0x000fe40000011429 */
[----:B------:R-:W-:-:S02]  /*2de0*/  IADD3.X R21, PT, PT, R21, UR11, RZ, P1, !PT ;  /* 0x0000000b15157c10 */ /* 0x000fc40008ffe4ff */
[----:B------:R-:W-:Y:S02]  /*2df0*/  R2UR UR41, R19 ;  /* 0x00000000132972ca */ /* 0x000fe400000e0000 */
[----:B------:R-:W-:Y:S02]  /*2e00*/  R2UR UR42, R18 ;  /* 0x00000000122a72ca */ /* 0x000fe400000e0000 */
[----:B------:R-:W-:Y:S02]  /*2e10*/  IADD3 R85, P1, PT, R39, UR10, RZ ;  /* 0x0000000a27557c10 */ /* 0x000fe4000ff3e0ff */
[----:B------:R-:W-:Y:S02]  /*2e20*/  SHF.R.S32.HI R19, RZ, 0x1f, R45 ;  /* 0x0000001fff137819 */ /* 0x000fe4000001142d */
[----:B------:R-:W-:Y:S02]  /*2e30*/  CS2R R44, SRZ ;  /* 0x00000000002c7805 */ /* 0x000fe4000001ff00 */
[----:B------:R-:W-:-:S02]  /*2e40*/  SHF.R.S32.HI R18, RZ, 0x1f, R36 ;  /* 0x0000001fff127819 */ /* 0x000fc40000011424 */
[----:B------:R-:W-:Y:S02]  /*2e50*/  SHF.R.S32.HI R11, RZ, 0x1f, R43 ;  /* 0x0000001fff0b7819 */ /* 0x000fe4000001142b */
[----:B------:R-:W-:Y:S02]  /*2e60*/  CS2R R42, SRZ ;  /* 0x00000000002a7805 */ /* 0x000fe4000001ff00 */
[----:B0-----:R-:W-:Y:S02]  /*2e70*/  SHF.R.S32.HI R10, RZ, 0x1f, R37 ;  /* 0x0000001fff0a7819 */ /* 0x001fe40000011425 */
[----:B------:R-:W-:Y:S02]  /*2e80*/  CS2R R36, SRZ ;  /* 0x0000000000247805 */ /* 0x000fe4000001ff00 */
[----:B------:R-:W-:Y:S02]  /*2e90*/  SHF.R.S32.HI R39, RZ, 0x1f, R39 ;  /* 0x0000001fff277819 */ /* 0x000fe40000011427 */
[----:B------:R-:W-:-:S02]  /*2ea0*/  SHF.R.S32.HI R40, RZ, 0x1f, R40 ;  /* 0x0000001fff287819 */ /* 0x000fc40000011428 */
[----:B------:R-:W-:Y:S02]  /*2eb0*/  IADD3.X R17, PT, PT, R17, UR11, RZ, P5, !PT ;  /* 0x0000000b11117c10 */ /* 0x000fe4000affe4ff */
[----:B------:R-:W-:Y:S02]  /*2ec0*/  IADD3.X R19, PT, PT, R19, UR11, RZ, P3, !PT ;  /* 0x0000000b13137c10 */ /* 0x000fe40009ffe4ff */
[----:B------:R-:W-:Y:S02]  /*2ed0*/  IADD3.X R18, PT, PT, R18, UR11, RZ, P4, !PT ;  /* 0x0000000b12127c10 */ /* 0x000fe4000a7fe4ff */
[----:B------:R-:W-:Y:S02]  /*2ee0*/  IADD3.X R11, PT, PT, R11, UR11, RZ, P6, !PT ;  /* 0x0000000b0b0b7c10 */ /* 0x000fe4000b7fe4ff */
[----:B------:R-:W-:Y:S02]  /*2ef0*/  IADD3.X R10, PT, PT, R10, UR11, RZ, P0, !PT ;  /* 0x0000000b0a0a7c10 */ /* 0x000fe400087fe4ff */
[----:B------:R-:W-:-:S02]  /*2f00*/  IADD3.X R84, PT, PT, R39, UR11, RZ, P1, !PT ;  /* 0x0000000b27547c10 */ /* 0x000fc40008ffe4ff */
[----:B------:R-:W-:Y:S02]  /*2f10*/  IADD3.X R86, PT, PT, R40, UR11, RZ, P2, !PT ;  /* 0x0000000b28567c10 */ /* 0x000fe400097fe4ff */
[----:B------:R-:W-:Y:S02]  /*2f20*/  CS2R R40, SRZ ;  /* 0x0000000000287805 */ /* 0x000fe4000001ff00 */
[----:B------:R-:W-:Y:S02]  /*2f30*/  R2UR UR11, R17 ;  /* 0x00000000110b72ca */ /* 0x000fe400000e0000 */
[----:B------:R-:W-:Y:S02]  /*2f40*/  LOP3.LUT R17, R4, 0x1f, RZ, 0xc0, !PT ;  /* 0x0000001f04117812 */ /* 0x000fe400078ec0ff */
[----:B------:R-:W-:Y:S02]  /*2f50*/  SHF.R.U32.HI R4, RZ, 0x2, R4 ;  /* 0x00000002ff047819 */ /* 0x000fe40000011604 */
[----:B------:R-:W-:-:S02]  /*2f60*/  R2UR UR49, R23 ;  /* 0x00000000173172ca */ /* 0x000fc400000e0000 */
[----:B------:R-:W-:Y:S01]  /*2f70*/  R2UR UR48, R22 ;  /* 0x00000000163072ca */ /* 0x000fe200000e0000 */
[----:B------:R0:W-:Y:S01]  /*2f80*/  STL [R1+0x68], R4 ;  /* 0x0000680401007387 */ /* 0x0001e20000100800 */
[----:B------:R-:W-:Y:S02]  /*2f90*/  R2UR UR47, R21 ;  /* 0x00000000152f72ca */ /* 0x000fe400000e0000 */
[----:B------:R-:W-:Y:S01]  /*2fa0*/  R2UR UR46, R20 ;  /* 0x00000000142e72ca */ /* 0x000fe200000e0000 */
[----:B------:R1:W-:Y:S01]  /*2fb0*/  STL [R1+0x5c], R2 ;  /* 0x00005c0201007387 */ /* 0x0003e20000100800 */
[----:B------:R-:W-:Y:S02]  /*2fc0*/  R2UR UR45, R19 ;  /* 0x00000000132d72ca */ /* 0x000fe400000e0000 */
[C---:B------:R-:W-:Y:S01]  /*2fd0*/  IADD3 R79, P3, PT, R5.reuse, UR8, RZ ;  /* 0x00000008054f7c10 */ /* 0x040fe2000ff7e0ff */
[----:B------:R-:W-:Y:S01]  /*2fe0*/  USHF.L.U32 UR8, UR72, 0x5, URZ ;  /* 0x0000000548087899 */ /* 0x000fe200080006ff */
[----:B------:R-:W-:Y:S01]  /*2ff0*/  R2UR UR44, R18 ;  /* 0x00000000122c72ca */ /* 0x000fe200000e0000 */
[----:B------:R-:W-:Y:S01]  /*3000*/  IMAD R18, R16, UR72, RZ ;  /* 0x0000004810127c24 */ /* 0x000fe2000f8e02ff */
[----:B------:R-:W-:Y:S01]  /*3010*/  LEA.HI.X.SX32 R78, R5, UR9, 0x1, P3 ;  /* 0x00000009054e7c11 */ /* 0x000fe200098f0eff */
[----:B------:R-:W-:Y:S01]  /*3020*/  IMAD R16, R0, UR72, RZ ;  /* 0x0000004800107c24 */ /* 0x000fe2000f8e02ff */
[----:B------:R-:W-:-:S02]  /*3030*/  R2UR UR70, R6 ;  /* 0x00000000064672ca */ /* 0x000fc400000e0000 */
[----:B0-----:R-:W-:Y:S02]  /*3040*/  CS2R R4, SRZ ;  /* 0x0000000000047805 */ /* 0x001fe4000001ff00 */
[----:B------:R-:W-:Y:S02]  /*3050*/  R2UR UR69, R7 ;  /* 0x00000000074572ca */ /* 0x000fe400000e0000 */
[----:B------:R-:W-:Y:S02]  /*3060*/  CS2R R6, SRZ ;  /* 0x0000000000067805 */ /* 0x000fe4000001ff00 */
[----:B------:R-:W-:Y:S01]  /*3070*/  R2UR UR68, R8 ;  /* 0x00000000084472ca */ /* 0x000fe200000e0000 */
[----:B------:R-:W-:Y:S01]  /*3080*/  IMAD R0, R17, UR71, RZ ;  /* 0x0000004711007c24 */ /* 0x000fe2000f8e02ff */
[----:B------:R-:W-:Y:S02]  /*3090*/  R2UR UR67, R9 ;  /* 0x00000000094372ca */ /* 0x000fe400000e0000 */
[----:B------:R-:W-:-:S02]  /*30a0*/  CS2R R8, SRZ ;  /* 0x0000000000087805 */ /* 0x000fc4000001ff00 */
[----:B------:R-:W-:Y:S02]  /*30b0*/  R2UR UR66, R12 ;  /* 0x000000000c4272ca */ /* 0x000fe400000e0000 */
[----:B------:R-:W-:Y:S02]  /*30c0*/  R2UR UR65, R13 ;  /* 0x000000000d4172ca */ /* 0x000fe400000e0000 */
[----:B------:R-:W-:Y:S02]  /*30d0*/  CS2R R12, SRZ ;  /* 0x00000000000c7805 */ /* 0x000fe4000001ff00 */
[----:B------:R-:W-:Y:S02]  /*30e0*/  R2UR UR64, R14 ;  /* 0x000000000e4072ca */ /* 0x000fe400000e0000 */
[----:B------:R-:W-:Y:S02]  /*30f0*/  R2UR UR63, R15 ;  /* 0x000000000f3f72ca */ /* 0x000fe400000e0000 */
[----:B------:R-:W-:-:S02]  /*3100*/  CS2R R14, SRZ ;  /* 0x00000000000e7805 */ /* 0x000fc4000001ff00 */
[----:B------:R-:W-:Y:S02]  /*3110*/  R2UR UR62, R38 ;  /* 0x00000000263e72ca */ /* 0x000fe400000e0000 */
[----:B------:R-:W-:Y:S02]  /*3120*/  CS2R R38, SRZ ;  /* 0x0000000000267805 */ /* 0x000fe4000001ff00 */
[----:B------:R-:W-:Y:S02]  /*3130*/  R2UR UR61, R35 ;  /* 0x00000000233d72ca */ /* 0x000fe400000e0000 */
[----:B------:R-:W-:Y:S02]  /*3140*/  R2UR UR60, R34 ;  /* 0x00000000223c72ca */ /* 0x000fe400000e0000 */
[----:B------:R-:W-:Y:S02]  /*3150*/  CS2R R34, SRZ ;  /* 0x0000000000227805 */ /* 0x000fe4000001ff00 */
[----:B------:R-:W-:-:S02]  /*3160*/  R2UR UR59, R33 ;  /* 0x00000000213b72ca */ /* 0x000fc400000e0000 */
        /* <DEDUP_REMOVED lines=16> */
[----:B-1----:R-:W-:-:S13]  /*3270*/  CS2R R10, SRZ ;  /* 0x00000000000a7805 */ /* 0x002fda000001ff00 */
.L_x_2:
[----:B------:R-:W2:Y:S01]  /*3280*/  LDL R20, [R1+0x5c] ;  /* 0x00005c0001147983 */ /* 0x000ea20000100800 */
[----:B------:R-:W0:Y:S01]  /*3290*/  LDCU UR71, c[0x0][0x3a8] ;  /* 0x00007500ff4777ac */ /* 0x000e220008000800 */
[----:B------:R-:W1:Y:S01]  /*32a0*/  S2R R18, SR_TID.X ;  /* 0x0000000000127919 */ /* 0x000e620000002100 */
[----:B------:R-:W3:Y:S01]  /*32b0*/  LDCU UR72, c[0x0][0x3a8] ;  /* 0x00007500ff4877ac */ /* 0x000ee20008000800 */
[----:B------:R-:W4:Y:S01]  /*32c0*/  S2R R125, SR_TID.X ;  /* 0x00000000007d7919 */ /* 0x000f220000002100 */
[----:B------:R-:W0:Y:S01]  /*32d0*/  S2R R87, SR_TID.X ;  /* 0x0000000000577919 */ /* 0x000e220000002100 */
[----:B------:R-:W0:Y:S01]  /*32e0*/  S2R R80, SR_TID.X ;  /* 0x0000000000507919 */ /* 0x000e220000002100 */
[----:B------:R-:W2:Y:S01]  /*32f0*/  LDL R90, [R1] ;  /* 0x00000000015a7983 */ /* 0x000ea20000100800 */
[----:B------:R-:W-:Y:S02]  /*3300*/  PRMT R22, RZ, 0x7610, R22 ;  /* 0x00007610ff167816 */ /* 0x000fe40000000016 */
[----:B------:R-:W-:Y:S01]  /*3310*/  PRMT R76, RZ, 0x7610, R76 ;  /* 0x00007610ff4c7816 */ /* 0x000fe2000000004c */
[----:B------:R-:W-:Y:S01]  /*3320*/  STL [R1+0xbc], R39 ;  /* 0x0000bc2701007387 */ /* 0x000fe20000100800 */
[----:B------:R-:W-:-:S02]  /*3330*/  PRMT R23, RZ, 0x7610, R23 ;  /* 0x00007610ff177816 */ /* 0x000fc40000000017 */
[----:B------:R-:W-:Y:S01]  /*3340*/  PRMT R77, RZ, 0x7610, R77 ;  /* 0x00007610ff4d7816 */ /* 0x000fe2000000004d */
[----:B------:R-:W-:Y:S01]  /*3350*/  STL [R1+0xb8], R32 ;  /* 0x0000b82001007387 */ /* 0x000fe20000100800 */
[----:B------:R-:W-:Y:S02]  /*3360*/  PRMT R81, RZ, 0x7610, R81 ;  /* 0x00007610ff517816 */ /* 0x000fe40000000051 */
[----:B------:R-:W-:Y:S01]  /*3370*/  PRMT R89, RZ, 0x7610, R89 ;  /* 0x00007610ff597816 */ /* 0x000fe20000000059 */
[----:B------:R-:W-:Y:S01]  /*3380*/  STL [R1+0xb4], R33 ;  /* 0x0000b42101007387 */ /* 0x000fe20000100800 */
[----:B-1----:R-:W-:-:S03]  /*3390*/  SHF.R.U32.HI R18, RZ, 0x6, R18 ;  /* 0x00000006ff127819 */ /* 0x002fc60000011612 */
[----:B------:R-:W-:Y:S01]  /*33a0*/  STL [R1+0xb0], R34 ;  /* 0x0000b02201007387 */ /* 0x000fe20000100800 */
[----:B------:R-:W-:-:S03]  /*33b0*/  SGXT.U32 R18, R18, 0x3 ;  /* 0x000000031212781a */ /* 0x000fc60000000000 */
[----:B------:R-:W-:Y:S01]  /*33c0*/  STL [R1+0xac], R35 ;  /* 0x0000ac2301007387 */ /* 0x000fe20000100800 */
[----:B----4-:R-:W-:Y:S02]  /*33d0*/  SHF.R.U32.HI R2, RZ, 0x6, R125 ;  /* 0x00000006ff027819 */ /* 0x010fe4000001167d */
[----:B0-----:R-:W-:Y:S01]  /*33e0*/  LEA.HI R87, R87, 0x8, RZ, 0x1a ;  /* 0x0000000857577811 */ /* 0x001fe200078fd0ff */
[----:B------:R-:W-:Y:S01]  /*33f0*/  IMAD R18, R18, UR71, RZ ;  /* 0x0000004712127c24 */ /* 0x000fe2000f8e02ff */
[----:B------:R-:W0:Y:S01]  /*3400*/  LDCU UR71, c[0x0][0x3a8] ;  /* 0x00007500ff4777ac */ /* 0x000e220008000800 */
[----:B------:R-:W-:Y:S01]  /*3410*/  SGXT.U32 R2, R2, 0x3 ;  /* 0x000000030202781a */ /* 0x000fe20000000000 */
[----:B------:R-:W-:Y:S01]  /*3420*/  STL [R1+0xa8], R28 ;  /* 0x0000a81c01007387 */ /* 0x000fe20000100800 */
[----:B------:R-:W-:Y:S01]  /*3430*/  LEA.HI R80, R80, 0x18, RZ, 0x1a ;  /* 0x0000001850507811 */ /* 0x000fe200078fd0ff */
[----:B---3--:R-:W-:Y:S01]  /*3440*/  IMAD R87, R87, UR72, RZ ;  /* 0x0000004857577c24 */ /* 0x008fe2000f8e02ff */
[C---:B------:R-:W-:Y:S01]  /*3450*/  ISETP.GE.AND P1, PT, R2.reuse, UR7, PT ;  /* 0x0000000702007c0c */ /* 0x040fe2000bf26270 */
[----:B------:R-:W-:Y:S01]  /*3460*/  STL [R1+0xa4], R29 ;  /* 0x0000a41d01007387 */ /* 0x000fe20000100800 */
[----:B------:R-:W-:-:S02]  /*3470*/  LOP3.LUT R3, R2, 0x10, RZ, 0xfc, !PT ;  /* 0x0000001002037812 */ /* 0x000fc400078efcff */
[C---:B------:R-:W-:Y:S01]  /*3480*/  IADD3 R2, P2, PT, R18.reuse, R79, RZ ;  /* 0x0000004f12027210 */ /* 0x040fe20007f5e0ff */
[----:B------:R-:W-:Y:S01]  /*3490*/  STL [R1+0xa0], R30 ;  /* 0x0000a01e01007387 */ /* 0x000fe20000100800 */
[C---:B------:R-:W-:Y:S02]  /*34a0*/  LEA.HI R16, R125.reuse, 0x8, RZ, 0x1a ;  /* 0x000000087d107811 */ /* 0x040fe400078fd0ff */
[----:B------:R-:W-:Y:S01]  /*34b0*/  LEA.HI R17, R125, 0x18, RZ, 0x1a ;  /* 0x000000187d117811 */ /* 0x000fe200078fd0ff */
[----:B------:R-:W-:Y:S01]  /*34c0*/  STL [R1+0x9c], R31 ;  /* 0x00009c1f01007387 */ /* 0x000fe20000100800 */
[----:B------:R-:W-:Y:S02]  /*34d0*/  ISETP.GE.AND P0, PT, R3, UR7, PT ;  /* 0x0000000703007c0c */ /* 0x000fe4000bf06270 */
[----:B------:R-:W-:Y:S01]  /*34e0*/  LEA.HI.X.SX32 R3, R18, R78, 0x1, P2 ;  /* 0x0000004e12037211 */ /* 0x000fe200010f0eff */
[----:B0-----:R-:W-:Y:S01]  /*34f0*/  IMAD R80, R80, UR71, RZ ;  /* 0x0000004750507c24 */ /* 0x001fe2000f8e02ff */
[----:B------:R-:W-:Y:S01]  /*3500*/  ISETP.GE.AND P4, PT, R16, UR7, PT ;  /* 0x0000000710007c0c */ /* 0x000fe2000bf86270 */
[----:B------:R-:W-:Y:S01]  /*3510*/  STL [R1+0x90], R24 ;  /* 0x0000901801007387 */ /* 0x000fe20000100800 */
[----:B------:R-:W-:-:S02]  /*3520*/  ISETP.GE.AND P5, PT, R17, UR7, PT ;  /* 0x0000000711007c0c */ /* 0x000fc4000bfa6270 */
[CC--:B------:R-:W-:Y:S01]  /*3530*/  IADD3 R16, P3, PT, R87.reuse, R79.reuse, RZ ;  /* 0x0000004f57107210 */ /* 0x0c0fe20007f7e0ff */
[----:B------:R0:W3:Y:S03]  /*3540*/  @!P1 LDG.E.U8 R22, desc[UR12][R2.64] ;  /* 0x0000000c02169981 */ /* 0x0000e6000c1e1100 */
[----:B------:R-:W-:Y:S01]  /*3550*/  LEA.HI.X.SX32 R17, R87, R78, 0x1, P3 ;  /* 0x0000004e57117211 */ /* 0x000fe200018f0eff */
[----:B------:R-:W-:Y:S04]  /*3560*/  STL [R1+0x8c], R25 ;  /* 0x00008c1901007387 */ /* 0x000fe80000100800 */
[----:B------:R1:W4:Y:S01]  /*3570*/  @!P4 LDG.E.U8 R23, desc[UR12][R16.64] ;  /* 0x0000000c1017c981 */ /* 0x000322000c1e1100 */
[----:B--2---:R-:W-:-:S03]  /*3580*/  IADD3 R18, P2, PT, R20, R79, RZ ;  /* 0x0000004f14127210 */ /* 0x004fc60007f5e0ff */
[----:B------:R-:W-:Y:S01]  /*3590*/  STL [R1+0x88], R26 ;  /* 0x0000881a01007387 */ /* 0x000fe20000100800 */
[----:B------:R-:W-:-:S03]  /*35a0*/  LEA.HI.X.SX32 R19, R20, R78, 0x1, P2 ;  /* 0x0000004e14137211 */ /* 0x000fc600010f0eff */
[----:B------:R-:W-:Y:S01]  /*35b0*/  STL [R1+0x84], R27 ;  /* 0x0000841b01007387 */ /* 0x000fe20000100800 */
[----:B------:R-:W-:-:S03]  /*35c0*/  IADD3 R20, P1, PT, R80, R79, RZ ;  /* 0x0000004f50147210 */ /* 0x000fc60007f3e0ff */
[----:B------:R2:W4:Y:S01]  /*35d0*/  @!P0 LDG.E.U8 R76, desc[UR12][R18.64] ;  /* 0x0000000c124c8981 */ /* 0x000522000c1e1100 */
[----:B------:R-:W-:-:S05]  /*35e0*/  LEA.HI.X.SX32 R21, R80, R78, 0x1, P1 ;  /* 0x0000004e50157211 */ /* 0x000fca00008f0eff */
[----:B------:R1:W4:Y:S01]  /*35f0*/  @!P5 LDG.E.U8 R77, desc[UR12][R20.64] ;  /* 0x0000000c144dd981 */ /* 0x000322000c1e1100 */
[----:B0-----:R-:W-:-:S04]  /*3600*/  SHF.R.U32.HI R2, RZ, 0x4, R125 ;  /* 0x00000004ff027819 */ /* 0x001fc8000001167d */
[----:B------:R-:W-:-:S04]  /*3610*/  LOP3.LUT R80, R2, 0x18, RZ, 0xc0, !PT ;  /* 0x0000001802507812 */ /* 0x000fc800078ec0ff */
[----:B------:R-:W-:Y:S01]  /*3620*/  LOP3.LUT R3, R80, 0x1ff, R125, 0x78, !PT ;  /* 0x000001ff50037812 */ /* 0x000fe200078e787d */
[----:B------:R-:W-:Y:S03]  /*3630*/  BAR.SYNC.DEFER_BLOCKING 0x0 ;  /* 0x0000000000007b1d */ /* 0x000fe60000010000 */
[----:B------:R-:W-:Y:S02]  /*3640*/  LOP3.LUT R80, R3, 0x20, RZ, 0x3c, !PT ;  /* 0x0000002003507812 */ /* 0x000fe400078e3cff */
[----:B------:R-:W-:Y:S02]  /*3650*/  LOP3.LUT R2, R125, 0x1f, RZ, 0xc0, !PT ;  /* 0x0000001f7d027812 */ /* 0x000fe400078ec0ff */
[----:B-----5:R-:W-:Y:S02]  /*3660*/  SHF.R.S32.HI R87, RZ, 0x1f, R0 ;  /* 0x0000001fff577819 */ /* 0x020fe40000011400 */
[----:B------:R-:W-:-:S02]  /*3670*/  ISETP.GE.AND P0, PT, R2, UR7, PT ;  /* 0x0000000702007c0c */ /* 0x000fc4000bf06270 */
[C---:B-1----:R-:W-:Y:S02]  /*3680*/  IADD3 R16, P2, PT, R0.reuse, R90, RZ ;  /* 0x0000005a00107210 */ /* 0x042fe40007f5e0ff */
[C---:B--2---:R-:W-:Y:S02]  /*3690*/  IADD3 R18, P1, PT, R0.reuse, R85, RZ ;  /* 0x0000005500127210 */ /* 0x044fe40007f3e0ff */
[C---:B------:R-:W-:Y:S01]  /*36a0*/  IADD3 R20, P3, PT, R0.reuse, UR43, RZ ;  /* 0x0000002b00147c10 */ /* 0x040fe2000ff7e0ff */
[C---:B------:R-:W-:Y:S02]  /*36b0*/  IMAD.X R17, R87.reuse, 0x1, R86, P2 ;  /* 0x0000000157117824 */ /* 0x040fe400010e0656 */
[C---:B------:R-:W-:Y:S01]  /*36c0*/  IMAD.X R19, R87.reuse, 0x1, R84, P1 ;  /* 0x0000000157137824 */ /* 0x040fe200008e0654 */
[----:B------:R-:W-:Y:S02]  /*36d0*/  IADD3 R90, P1, PT, R0, UR41, RZ ;  /* 0x00000029005a7c10 */ /* 0x000fe4000ff3e0ff */
[----:B------:R-:W-:-:S02]  /*36e0*/  IADD3.X R21, PT, PT, R87, UR9, RZ, P3, !PT ;  /* 0x0000000957157c10 */ /* 0x000fc40009ffe4ff */
[C---:B------:R-:W-:Y:S01]  /*36f0*/  IADD3 R92, P3, PT, R0.reuse, UR40, RZ ;  /* 0x00000028005c7c10 */ /* 0x040fe2000ff7e0ff */
[----:B---3--:R0:W-:Y:S01]  /*3700*/  STS.U8 [R3+UR4], R22 ;  /* 0x0000001603007988 */ /* 0x0081e20008000004 */
[----:B------:R-:W-:Y:S02]  /*3710*/  PRMT R2, RZ, 0x7610, R2 ;  /* 0x00007610ff027816 */ /* 0x000fe40000000002 */
[C---:B------:R-:W-:Y:S02]  /*3720*/  IADD3.X R91, PT, PT, R87.reuse, UR11, RZ, P1, !PT ;  /* 0x0000000b575b7c10 */ /* 0x040fe40008ffe4ff */
[C---:B------:R-:W-:Y:S02]  /*3730*/  IADD3 R96, P1, PT, R0.reuse, UR38, RZ ;  /* 0x0000002600607c10 */ /* 0x040fe4000ff3e0ff */
[----:B0-----:R-:W-:Y:S02]  /*3740*/  IADD3 R22, P2, PT, R0, UR42, RZ ;  /* 0x0000002a00167c10 */ /* 0x001fe4000ff5e0ff */
[----:B------:R-:W-:-:S02]  /*3750*/  IADD3.X R93, PT, PT, R87, UR44, RZ, P3, !PT ;  /* 0x0000002c575d7c10 */ /* 0x000fc40009ffe4ff */
[----:B------:R-:W-:Y:S02]  /*3760*/  IADD3.X R97, PT, PT, R87, UR46, RZ, P1, !PT ;  /* 0x0000002e57617c10 */ /* 0x000fe40008ffe4ff */
[----:B------:R-:W-:Y:S02]  /*3770*/  PRMT R88, RZ, 0x7610, R88 ;  /* 0x00007610ff587816 */ /* 0x000fe40000000058 */
[----:B------:R-:W-:Y:S02]  /*3780*/  PRMT R99, RZ, 0x7610, R99 ;  /* 0x00007610ff637816 */ /* 0x000fe40000000063 */
[----:B------:R-:W-:Y:S02]  /*3790*/  PRMT R82, RZ, 0x7610, R82 ;  /* 0x00007610ff527816 */ /* 0x000fe40000000052 */
[----:B------:R-:W-:Y:S02]  /*37a0*/  PRMT R101, RZ, 0x7610, R101 ;  /* 0x00007610ff657816 */ /* 0x000fe40000000065 */
[----:B------:R-:W-:-:S02]  /*37b0*/  PRMT R100, RZ, 0x7610, R100 ;  /* 0x00007610ff647816 */ /* 0x000fc40000000064 */
[----:B------:R-:W-:Y:S02]  /*37c0*/  PRMT R83, RZ, 0x7610, R83 ;  /* 0x00007610ff537816 */ /* 0x000fe40000000053 */
[----:B------:R-:W-:Y:S02]  /*37d0*/  PRMT R103, RZ, 0x7610, R103 ;  /* 0x00007610ff677816 */ /* 0x000fe40000000067 */
[----:B------:R-:W-:Y:S02]  /*37e0*/  PRMT R102, RZ, 0x7610, R102 ;  /* 0x00007610ff667816 */ /* 0x000fe40000000066 */
[----:B------:R-:W-:Y:S02]  /*37f0*/  PRMT R104, RZ, 0x7610, R104 ;  /* 0x00007610ff687816 */ /* 0x000fe40000000068 */
[----:B------:R-:W-:Y:S02]  /*3800*/  PRMT R106, RZ, 0x7610, R106 ;  /* 0x00007610ff6a7816 */ /* 0x000fe4000000006a */
[----:B------:R-:W-:-:S02]  /*3810*/  PRMT R105, RZ, 0x7610, R105 ;  /* 0x00007610ff697816 */ /* 0x000fc40000000069 */
[----:B------:R-:W-:Y:S02]  /*3820*/  PRMT R107, RZ, 0x7610, R107 ;  /* 0x00007610ff6b7816 */ /* 0x000fe4000000006b */
[--C-:B------:R-:W-:Y:S02]  /*3830*/  SHF.R.S32.HI R98, RZ, 0x7, R125.reuse ;  /* 0x00000007ff627819 */ /* 0x100fe4000001147d */
[----:B------:R-:W-:Y:S01]  /*3840*/  SHF.R.U32.HI R108, RZ, 0x2, R125 ;  /* 0x00000002ff6c7819 */ /* 0x000fe2000001167d */
[----:B------:R-:W-:Y:S04]  /*3850*/  STL [R1+0x6c], R79 ;  /* 0x00006c4f01007387 */ /* 0x000fe80000100800 */
[----:B------:R-:W-:Y:S04]  /*3860*/  STL [R1+0x70], R78 ;  /* 0x0000704e01007387 */ /* 0x000fe80000100800 */
[----:B------:R-:W-:Y:S04]  /*3870*/  STL [R1+0x74], R85 ;  /* 0x0000745501007387 */ /* 0x000fe80000100800 */
[----:B------:R-:W-:Y:S04]  /*3880*/  STL [R1+0x78], R86 ;  /* 0x0000785601007387 */ /* 0x000fe80000100800 */
[----:B------:R-:W-:Y:S04]  /*3890*/  STL [R1+0x7c], R84 ;  /* 0x00007c5401007387 */ /* 0x000fe80000100800 */
[----:B------:R-:W-:Y:S04]  /*38a0*/  STL [R1+0x80], R0 ;  /* 0x0000800001007387 */ /* 0x000fe80000100800 */
[----:B----4-:R-:W-:Y:S04]  /*38b0*/  STS.U8 [R3+UR4+0x400], R76 ;  /* 0x0004004c03007988 */ /* 0x010fe80008000004 */
[----:B------:R0:W-:Y:S04]  /*38c0*/  STS.U8 [R80+UR4+0x200], R23 ;  /* 0x0002001750007988 */ /* 0x0001e80008000004 */
[----:B------:R1:W-:Y:S01]  /*38d0*/  STS.U8 [R80+UR4+0x600], R77 ;  /* 0x0006004d50007988 */ /* 0x0003e20008000004 */
[----:B------:R-:W-:Y:S01]  /*38e0*/  BAR.SYNC.DEFER_BLOCKING 0x0 ;  /* 0x0000000000007b1d */ /* 0x000fe20000010000 */
[----:B0-----:R-:W-:-:S02]  /*38f0*/  IADD3.X R23, PT, PT, R87, UR10, RZ, P2, !PT ;  /* 0x0000000a57177c10 */ /* 0x001fc400097fe4ff */
[C---:B------:R-:W-:Y:S02]  /*3900*/  IADD3 R94, P2, PT, R0.reuse, UR39, RZ ;  /* 0x00000027005e7c10 */ /* 0x040fe4000ff5e0ff */
[----:B-1----:R-:W-:Y:S02]  /*3910*/  PRMT R80, RZ, 0x7610, R80 ;  /* 0x00007610ff507816 */ /* 0x002fe40000000050 */
[----:B------:R-:W-:Y:S02]  /*3920*/  IADD3.X R95, PT, PT, R87, UR45, RZ, P2, !PT ;  /* 0x0000002d575f7c10 */ /* 0x000fe400097fe4ff */
[----:B------:R-:W-:Y:S01]  /*3930*/  PRMT R76, RZ, 0x7610, R76 ;  /* 0x00007610ff4c7816 */ /* 0x000fe2000000004c */
[----:B------:R0:W2:Y:S04]  /*3940*/  @!P0 LDG.E.U8 R81, desc[UR12][R16.64] ;  /* 0x0000000c10518981 */ /* 0x0000a8000c1e1100 */
[----:B------:R1:W3:Y:S04]  /*3950*/  @!P0 LDG.E.U8 R2, desc[UR12][R18.64] ;  /* 0x0000000c12028981 */ /* 0x0002e8000c1e1100 */
[----:B------:R4:W2:Y:S01]  /*3960*/  @!P0 LDG.E.U8 R89, desc[UR12][R20.64] ;  /* 0x0000000c14598981 */ /* 0x0008a2000c1e1100 */
[----:B0-----:R-:W-:-:S03]  /*3970*/  IADD3 R16, P3, PT, R0, UR37, RZ ;  /* 0x0000002500107c10 */ /* 0x001fc6000ff7e0ff */
[----:B------:R0:W2:Y:S01]  /*3980*/  @!P0 LDG.E.U8 R80, desc[UR12][R22.64] ;  /* 0x0000000c16508981 */ /* 0x0000a2000c1e1100 */
[C---:B-1----:R-:W-:Y:S02]  /*3990*/  IADD3 R18, P2, PT, R0.reuse, UR36, RZ ;  /* 0x0000002400127c10 */ /* 0x042fe4000ff5e0ff */
[C---:B------:R-:W-:Y:S01]  /*39a0*/  IADD3.X R17, PT, PT, R87.reuse, UR47, RZ, P3, !PT ;  /* 0x0000002f57117c10 */ /* 0x040fe20009ffe4ff */
[----:B------:R1:W2:Y:S01]  /*39b0*/  @!P0 LDG.E.U8 R88, desc[UR12][R90.64] ;  /* 0x0000000c5a588981 */ /* 0x0002a2000c1e1100 */
[C---:B----4-:R-:W-:Y:S02]  /*39c0*/  IADD3 R20, P1, PT, R0.reuse, UR35, RZ ;  /* 0x0000002300147c10 */ /* 0x050fe4000ff3e0ff */
[C---:B------:R-:W-:Y:S01]  /*39d0*/  IADD3.X R19, PT, PT, R87.reuse, UR48, RZ, P2, !PT ;  /* 0x0000003057137c10 */ /* 0x040fe200097fe4ff */
[----:B------:R4:W2:Y:S01]  /*39e0*/  @!P0 LDG.E.U8 R76, desc[UR12][R16.64] ;  /* 0x0000000c104c8981 */ /* 0x0008a2000c1e1100 */
[----:B0-----:R-:W-:Y:S02]  /*39f0*/  PRMT R22, RZ, 0x7610, R22 ;  /* 0x00007610ff167816 */ /* 0x001fe40000000016 */
[----:B------:R-:W-:Y:S01]  /*3a00*/  IADD3.X R21, PT, PT, R87, UR49, RZ, P1, !PT ;  /* 0x0000003157157c10 */ /* 0x000fe20008ffe4ff */
[----:B------:R-:W2:Y:S01]  /*3a10*/  @!P0 LDG.E.U8 R82, desc[UR12][R92.64] ;  /* 0x0000000c5c528981 */ /* 0x000ea2000c1e1100 */
[----:B-1----:R-:W-:-:S03]  /*3a20*/  IADD3 R90, P1, PT, R0, UR32, RZ ;  /* 0x00000020005a7c10 */ /* 0x002fc6000ff3e0ff */
[----:B------:R0:W2:Y:S01]  /*3a30*/  @!P0 LDG.E.U8 R22, desc[UR12][R18.64] ;  /* 0x0000000c12168981 */ /* 0x0000a2000c1e1100 */
[----:B----4-:R-:W-:-:S03]  /*3a40*/  IADD3 R16, P3, PT, R0, UR34, RZ ;  /* 0x0000002200107c10 */ /* 0x010fc6000ff7e0ff */
[----:B------:R1:W4:Y:S01]  /*3a50*/  @!P0 LDG.E.U8 R99, desc[UR12][R20.64] ;  /* 0x0000000c14638981 */ /* 0x000322000c1e1100 */
[----:B------:R-:W-:Y:S02]  /*3a60*/  PRMT R23, RZ, 0x7610, R23 ;  /* 0x00007610ff177816 */ /* 0x000fe40000000017 */
[C---:B------:R-:W-:Y:S01]  /*3a70*/  IADD3.X R17, PT, PT, R87.reuse, UR50, RZ, P3, !PT ;  /* 0x0000003257117c10 */ /* 0x040fe20009ffe4ff */
[----:B------:R-:W2:Y:S01]  /*3a80*/  @!P0 LDG.E.U8 R101, desc[UR12][R94.64] ;  /* 0x0000000c5e658981 */ /* 0x000ea2000c1e1100 */
[----:B------:R-:W-:Y:S02]  /*3a90*/  IADD3.X R91, PT, PT, R87, UR52, RZ, P1, !PT ;  /* 0x00000034575b7c10 */ /* 0x000fe40008ffe4ff */
[----:B0-----:R-:W-:Y:S02]  /*3aa0*/  IADD3 R18, P2, PT, R0, UR33, RZ ;  /* 0x0000002100127c10 */ /* 0x001fe4000ff5e0ff */
[----:B-1----:R-:W-:Y:S01]  /*3ab0*/  PRMT R21, RZ, 0x7610, R21 ;  /* 0x00007610ff157816 */ /* 0x002fe20000000015 */
[----:B------:R0:W2:Y:S01]  /*3ac0*/  @!P0 LDG.E.U8 R23, desc[UR12][R90.64] ;  /* 0x0000000c5a178981 */ /* 0x0000a2000c1e1100 */
[----:B------:R-:W-:-:S02]  /*3ad0*/  PRMT R20, RZ, 0x7610, R20 ;  /* 0x00007610ff147816 */ /* 0x000fc40000000014 */
[C---:B------:R-:W-:Y:S02]  /*3ae0*/  IADD3.X R19, PT, PT, R87.reuse, UR51, RZ, P2, !PT ;  /* 0x0000003357137c10 */ /* 0x040fe400097fe4ff */
[C---:B------:R-:W-:Y:S01]  /*3af0*/  IADD3 R92, P1, PT, R0.reuse, UR29, RZ ;  /* 0x0000001d005c7c10 */ /* 0x040fe2000ff3e0ff */
[----:B------:R1:W2:Y:S01]  /*3b00*/  @!P0 LDG.E.U8 R21, desc[UR12][R16.64] ;  /* 0x0000000c10158981 */ /* 0x0002a2000c1e1100 */
[----:B------:R-:W-:Y:S02]  /*3b10*/  PRMT R77, RZ, 0x7610, R77 ;  /* 0x00007610ff4d7816 */ /* 0x000fe4000000004d */
[----:B------:R-:W-:Y:S01]  /*3b20*/  PRMT R3, RZ, 0x7610, R3 ;  /* 0x00007610ff037816 */ /* 0x000fe20000000003 */
[----:B------:R1:W2:Y:S01]  /*3b30*/  @!P0 LDG.E.U8 R20, desc[UR12][R18.64] ;  /* 0x0000000c12148981 */ /* 0x0002a2000c1e1100 */
[C---:B0-----:R-:W-:Y:S02]  /*3b40*/  IADD3 R90, P2, PT, R0.reuse, UR30, RZ ;  /* 0x0000001e005a7c10 */ /* 0x041fe4000ff5e0ff */
[----:B------:R-:W-:Y:S01]  /*3b50*/  IADD3.X R93, PT, PT, R87, UR55, RZ, P1, !PT ;  /* 0x00000037575d7c10 */ /* 0x000fe20008ffe4ff */
[----:B------:R0:W2:Y:S01]  /*3b60*/  @!P0 LDG.E.U8 R77, desc[UR12][R96.64] ;  /* 0x0000000c604d8981 */ /* 0x0000a2000c1e1100 */
[----:B-1----:R-:W-:-:S02]  /*3b70*/  IADD3 R16, P3, PT, R0, UR31, RZ ;  /* 0x0000001f00107c10 */ /* 0x002fc4000ff7e0ff */
[C---:B------:R-:W-:Y:S01]  /*3b80*/  IADD3.X R91, PT, PT, R87.reuse, UR54, RZ, P2, !PT ;  /* 0x00000036575b7c10 */ /* 0x040fe200097fe4ff */
[----:B------:R1:W2:Y:S01]  /*3b90*/  @!P0 LDG.E.U8 R3, desc[UR12][R92.64] ;  /* 0x0000000c5c038981 */ /* 0x0002a2000c1e1100 */
[----:B------:R-:W-:Y:S02]  /*3ba0*/  PRMT R18, RZ, 0x7610, R18 ;  /* 0x00007610ff127816 */ /* 0x000fe40000000012 */
[----:B------:R-:W-:Y:S02]  /*3bb0*/  IADD3.X R17, PT, PT, R87, UR53, RZ, P3, !PT ;  /* 0x0000003557117c10 */ /* 0x000fe40009ffe4ff */
[C---:B------:R-:W-:Y:S02]  /*3bc0*/  IADD3 R94, P2, PT, R0.reuse, UR27, RZ ;  /* 0x0000001b005e7c10 */ /* 0x040fe4000ff5e0ff */
[C---:B0-----:R-:W-:Y:S01]  /*3bd0*/  IADD3 R96, P1, PT, R0.reuse, UR26, RZ ;  /* 0x0000001a00607c10 */ /* 0x041fe2000ff3e0ff */
[----:B------:R0:W2:Y:S01]  /*3be0*/  @!P0 LDG.E.U8 R100, desc[UR12][R16.64] ;  /* 0x0000000c10648981 */ /* 0x0000a2000c1e1100 */
[----:B-1----:R-:W-:-:S03]  /*3bf0*/  IADD3 R92, P3, PT, R0, UR28, RZ ;  /* 0x0000001c005c7c10 */ /* 0x002fc6000ff7e0ff */
[----:B------:R1:W2:Y:S01]  /*3c00*/  @!P0 LDG.E.U8 R18, desc[UR12][R90.64] ;  /* 0x0000000c5a128981 */ /* 0x0002a2000c1e1100 */
[C---:B------:R-:W-:Y:S02]  /*3c10*/  IADD3.X R95, PT, PT, R87.reuse, UR57, RZ, P2, !PT ;  /* 0x00000039575f7c10 */ /* 0x040fe400097fe4ff */
[C---:B------:R-:W-:Y:S02]  /*3c20*/  IADD3.X R93, PT, PT, R87.reuse, UR56, RZ, P3, !PT ;  /* 0x00000038575d7c10 */ /* 0x040fe40009ffe4ff */
[----:B------:R-:W-:Y:S02]  /*3c30*/  IADD3.X R97, PT, PT, R87, UR58, RZ, P1, !PT ;  /* 0x0000003a57617c10 */ /* 0x000fe40008ffe4ff */
[----:B0-----:R-:W-:Y:S02]  /*3c40*/  PRMT R17, RZ, 0x7610, R17 ;  /* 0x00007610ff117816 */ /* 0x001fe40000000011 */
[----:B-1----:R-:W-:Y:S02]  /*3c50*/  PRMT R90, RZ, 0x7610, R90 ;  /* 0x00007610ff5a7816 */ /* 0x002fe4000000005a */
[----:B------:R-:W-:-:S02]  /*3c60*/  PRMT R91, RZ, 0x7610, R91 ;  /* 0x00007610ff5b7816 */ /* 0x000fc4000000005b */
[----:B------:R0:W2:Y:S04]  /*3c70*/  @!P0 LDG.E.U8 R17, desc[UR12][R94.64] ;  /* 0x0000000c5e118981 */ /* 0x0000a8000c1e1100 */
[----:B------:R1:W2:Y:S04]  /*3c80*/  @!P0 LDG.E.U8 R90, desc[UR12][R92.64] ;  /* 0x0000000c5c5a8981 */ /* 0x0002a8000c1e1100 */
[----:B------:R1:W2:Y:S01]  /*3c90*/  @!P0 LDG.E.U8 R91, desc[UR12][R96.64] ;  /* 0x0000000c605b8981 */ /* 0x0002a2000c1e1100 */
[C---:B0-----:R-:W-:Y:S02]  /*3ca0*/  IADD3 R94, P2, PT, R0.reuse, UR24, RZ ;  /* 0x00000018005e7c10 */ /* 0x041fe4000ff5e0ff */
[----:B-1----:R-:W-:-:S02]  /*3cb0*/  IADD3 R92, P3, PT, R0, UR25, RZ ;  /* 0x00000019005c7c10 */ /* 0x002fc4000ff7e0ff */
[C---:B------:R-:W-:Y:S02]  /*3cc0*/  IADD3 R96, P1, PT, R0.reuse, UR23, RZ ;  /* 0x0000001700607c10 */ /* 0x040fe4000ff3e0ff */
[----:B------:R-:W-:Y:S02]  /*3cd0*/  PRMT R19, RZ, 0x7610, R19 ;  /* 0x00007610ff137816 */ /* 0x000fe40000000013 */
[----:B------:R-:W-:Y:S02]  /*3ce0*/  PRMT R16, RZ, 0x7610, R16 ;  /* 0x00007610ff107816 */ /* 0x000fe40000000010 */
[C---:B------:R-:W-:Y:S02]  /*3cf0*/  IADD3.X R93, PT, PT, R87.reuse, UR59, RZ, P3, !PT ;  /* 0x0000003b575d7c10 */ /* 0x040fe40009ffe4ff */
[C---:B------:R-:W-:Y:S02]  /*3d00*/  IADD3.X R95, PT, PT, R87.reuse, UR60, RZ, P2, !PT ;  /* 0x0000003c575f7c10 */ /* 0x040fe400097fe4ff */
[----:B------:R-:W-:Y:S01]  /*3d10*/  IADD3.X R97, PT, PT, R87, UR61, RZ, P1, !PT ;  /* 0x0000003d57617c10 */ /* 0x000fe20008ffe4ff */
[----:B------:R0:W2:Y:S04]  /*3d20*/  @!P0 LDG.E.U8 R19, desc[UR12][R92.64] ;  /* 0x0000000c5c138981 */ /* 0x0000a8000c1e1100 */
[----:B------:R1:W2:Y:S04]  /*3d30*/  @!P0 LDG.E.U8 R83, desc[UR12][R94.64] ;  /* 0x0000000c5e538981 */ /* 0x0002a8000c1e1100 */
[----:B------:R1:W2:Y:S01]  /*3d40*/  @!P0 LDG.E.U8 R16, desc[UR12][R96.64] ;  /* 0x0000000c60108981 */ /* 0x0002a2000c1e1100 */
[----:B0-----:R-:W-:-:S02]  /*3d50*/  IADD3 R92, P3, PT, R0, UR22, RZ ;  /* 0x00000016005c7c10 */ /* 0x001fc4000ff7e0ff */
[C---:B-1----:R-:W-:Y:S02]  /*3d60*/  IADD3 R94, P2, PT, R0.reuse, UR21, RZ ;  /* 0x00000015005e7c10 */ /* 0x042fe4000ff5e0ff */
[C---:B------:R-:W-:Y:S02]  /*3d70*/  IADD3 R96, P1, PT, R0.reuse, UR20, RZ ;  /* 0x0000001400607c10 */ /* 0x040fe4000ff3e0ff */
        /* <DEDUP_REMOVED lines=17> */
[----:B------:R-:W-:Y:S02]  /*3e90*/  IADD3 R96, P1, PT, R0, UR14, RZ ;  /* 0x0000000e00607c10 */ /* 0x000fe4000ff3e0ff */
[C---:B------:R-:W-:Y:S02]  /*3ea0*/  IADD3.X R93, PT, PT, R87.reuse, UR68, RZ, P3, !PT ;  /* 0x00000044575d7c10 */ /* 0x040fe40009ffe4ff */
[C---:B------:R-:W-:Y:S02]  /*3eb0*/  IADD3.X R95, PT, PT, R87.reuse, UR69, RZ, P2, !PT ;  /* 0x00000045575f7c10 */ /* 0x040fe400097fe4ff */
[----:B------:R-:W-:Y:S02]  /*3ec0*/  IADD3.X R97, PT, PT, R87, UR70, RZ, P1, !PT ;  /* 0x0000004657617c10 */ /* 0x000fe40008ffe4ff */
[----:B------:R-:W-:-:S05]  /*3ed0*/  LOP3.LUT R87, R125, 0x3, RZ, 0xc0, !PT ;  /* 0x000000037d577812 */ /* 0x000fca00078ec0ff */
[----:B------:R-:W-:Y:S01]  /*3ee0*/  IMAD R109, R87, 0x110, RZ ;  /* 0x00000110576d7824 */ /* 0x000fe200078e02ff */
[----:B------:R-:W-:Y:S02]  /*3ef0*/  SGXT R87, R98, 0x1 ;  /* 0x000000016257781a */ /* 0x000fe40000000200 */
[----:B------:R-:W-:-:S04]  /*3f00*/  SGXT.U32 R98, R108, 0x3 ;  /* 0x000000036c62781a */ /* 0x000fc80000000000 */
[----:B------:R-:W-:-:S05]  /*3f10*/  LOP3.LUT R98, R109, R98, RZ, 0xfc, !PT ;  /* 0x000000626d627212 */ /* 0x000fca00078efcff */
[----:B------:R-:W0:Y:S04]  /*3f20*/  LDS.U8 R24, [R98+UR4+0x88] ;  /* 0x0000880462187984 */ /* 0x000e280008000000 */
[----:B------:R-:W1:Y:S04]  /*3f30*/  LDS.U8 R26, [R98+UR4+0x80] ;  /* 0x00008004621a7984 */ /* 0x000e680008000000 */
[----:B------:R-:W-:Y:S01]  /*3f40*/  LDS.U8 R0, [R98+UR4+0x4c8] ;  /* 0x0004c80462007984 */ /* 0x000fe20008000000 */
[----:B------:R-:W-:Y:S02]  /*3f50*/  PRMT R118, RZ, 0x7610, R118 ;  /* 0x00007610ff767816 */ /* 0x000fe40000000076 */
[C---:B------:R-:W-:Y:S01]  /*3f60*/  LOP3.LUT R119, R98.reuse, 0x10, RZ, 0x3c, !PT ;  /* 0x0000001062777812 */ /* 0x040fe200078e3cff */
[----:B------:R-:W-:Y:S01]  /*3f70*/  LDS.U8 R109, [R98+UR4+0x40] ;  /* 0x00004004626d7984 */ /* 0x000fe20008000000 */
[----:B------:R-:W-:-:S02]  /*3f80*/  LOP3.LUT R124, R98, 0x20, RZ, 0x3c, !PT ;  /* 0x00000020627c7812 */ /* 0x000fc400078e3cff */
[----:B------:R-:W-:Y:S01]  /*3f90*/  LOP3.LUT R123, R98, 0x30, RZ, 0x3c, !PT ;  /* 0x00000030627b7812 */ /* 0x000fe200078e3cff */
[----:B------:R0:W2:Y:S01]  /*3fa0*/  @!P0 LDG.E.U8 R118, desc[UR12][R92.64] ;  /* 0x0000000c5c768981 */ /* 0x0000a2000c1e1100 */
[----:B------:R-:W-:Y:S02]  /*3fb0*/  PRMT R117, RZ, 0x7610, R117 ;  /* 0x00007610ff757816 */ /* 0x000fe40000000075 */
[----:B------:R-:W-:Y:S01]  /*3fc0*/  PRMT R116, RZ, 0x7610, R116 ;  /* 0x00007610ff747816 */ /* 0x000fe20000000074 */
[----:B------:R-:W-:Y:S01]  /*3fd0*/  LDS.U8 R25, [R98+UR4+0xc8] ;  /* 0x0000c80462197984 */ /* 0x000fe20008000000 */
[----:B------:R-:W-:-:S03]  /*3fe0*/  LOP3.LUT R108, R87, 0x90, RZ, 0xc0, !PT ;  /* 0x00000090576c7812 */ /* 0x000fc600078ec0ff */
[----:B------:R0:W2:Y:S04]  /*3ff0*/  @!P0 LDG.E.U8 R117, desc[UR12][R94.64] ;  /* 0x0000000c5e758981 */ /* 0x0000a8000c1e1100 */
[----:B------:R-:W-:Y:S04]  /*4000*/  LDS.U8 R110, [R98+UR4+0x8] ;  /* 0x00000804626e7984 */ /* 0x000fe80008000000 */
[----:B------:R-:W-:Y:S04]  /*4010*/  LDS.U8 R111, [R98+UR4+0x48] ;  /* 0x00004804626f7984 */ /* 0x000fe80008000000 */
[----:B------:R-:W-:Y:S04]  /*4020*/  LDS.U8 R27, [R98+UR4+0xc0] ;  /* 0x0000c004621b7984 */ /* 0x000fe80008000000 */
[----:B0-----:R-:W-:Y:S04]  /*4030*/  STL [R1+0x98], R24 ;  /* 0x0000981801007387 */ /* 0x001fe80000100800 */
[----:B------:R-:W0:Y:S04]  /*4040*/  LDS.U8 R24, [R98+UR4+0x488] ;  /* 0x0004880462187984 */ /* 0x000e280008000000 */
[----:B-1----:R-:W-:Y:S01]  /*4050*/  STL [R1+0x94], R26 ;  /* 0x0000941a01007387 */ /* 0x002fe20000100800 */
[----:B------:R-:W-:-:S03]  /*4060*/  LOP3.LUT R125, R108, 0x17f, R125, 0x78, !PT ;  /* 0x0000017f6c7d7812 */ /* 0x000fc600078e787d */
[----:B------:R1:W2:Y:S04]  /*4070*/  @!P0 LDG.E.U8 R116, desc[UR12][R96.64] ;  /* 0x0000000c60748981 */ /* 0x0002a8000c1e1100 */
[----:B------:R-:W-:Y:S04]  /*4080*/  LDS.U8 R108, [R98+UR4] ;  /* 0x00000004626c7984 */ /* 0x000fe80008000000 */
[----:B------:R-:W-:Y:S04]  /*4090*/  LDS.U8 R112, [R98+UR4+0x400] ;  /* 0x0004000462707984 */ /* 0x000fe80008000000 */
[----:B------:R-:W-:Y:S04]  /*40a0*/  LDS.U8 R113, [R98+UR4+0x440] ;  /* 0x0004400462717984 */ /* 0x000fe80008000000 */
[----:B------:R-:W-:Y:S04]  /*40b0*/  LDS.U8 R114, [R98+UR4+0x408] ;  /* 0x0004080462727984 */ /* 0x000fe80008000000 */
[----:B------:R-:W-:Y:S04]  /*40c0*/  LDS.U8 R115, [R98+UR4+0x448] ;  /* 0x0004480462737984 */ /* 0x000fe80008000000 */
[----:B------:R-:W-:Y:S04]  /*40d0*/  LDS.U8 R87, [R119+UR4] ;  /* 0x0000000477577984 */ /* 0x000fe80008000000 */
[----:B------:R-:W-:Y:S04]  /*40e0*/  LDS.U8 R92, [R119+UR4+0x40] ;  /* 0x00004004775c7984 */ /* 0x000fe80008000000 */
[----:B0-----:R-:W-:Y:S04]  /*40f0*/  STL [R1+0x10], R24 ;  /* 0x0000101801007387 */ /* 0x001fe80000100800 */
[----:B------:R-:W0:Y:S04]  /*4100*/  LDS.U8 R24, [R98+UR4+0x480] ;  /* 0x0004800462187984 */ /* 0x000e280008000000 */
[----:B------:R-:W-:Y:S04]  /*4110*/  STL [R1+0xc], R0 ;  /* 0x00000c0001007387 */ /* 0x000fe80000100800 */
[----:B------:R-:W3:Y:S04]  /*4120*/  LDS.U8 R0, [R98+UR4+0x4c0] ;  /* 0x0004c00462007984 */ /* 0x000ee80008000000 */
[----:B------:R-:W-:Y:S04]  /*4130*/  LDS.U8 R93, [R119+UR4+0x8] ;  /* 0x00000804775d7984 */ /* 0x000fe80008000000 */
[----:B------:R-:W-:Y:S04]  /*4140*/  LDS.U8 R94, [R119+UR4+0x48] ;  /* 0x00004804775e7984 */ /* 0x000fe80008000000 */
[----:B------:R-:W-:Y:S04]  /*4150*/  LDS.U8 R95, [R119+UR4+0x400] ;  /* 0x00040004775f7984 */ /* 0x000fe80008000000 */
[----:B-1----:R-:W-:Y:S04]  /*4160*/  LDS.U8 R96, [R119+UR4+0x440] ;  /* 0x0004400477607984 */ /* 0x002fe80008000000 */
[----:B------:R-:W-:Y:S04]  /*4170*/  LDS.U8 R97, [R119+UR4+0x408] ;  /* 0x0004080477617984 */ /* 0x000fe80008000000 */
[----:B------:R-:W-:Y:S04]  /*4180*/  LDS.U8 R98, [R119+UR4+0x448] ;  /* 0x0004480477627984 */ /* 0x000fe80008000000 */
[----:B------:R-:W-:Y:S04]  /*4190*/  LDS.U8 R39, [R124+UR4] ;  /* 0x000000047c277984 */ /* 0x000fe80008000000 */
[----:B0-----:R-:W-:Y:S04]  /*41a0*/  STL [R1+0x8], R24 ;  /* 0x0000081801007387 */ /* 0x001fe80000100800 */
[----:B------:R-:W0:Y:S04]  /*41b0*/  LDS.U8 R24, [R119+UR4+0x88] ;  /* 0x0000880477187984 */ /* 0x000e280008000000 */
[----:B---3--:R-:W-:Y:S04]  /*41c0*/  STL [R1+0x4], R0 ;  /* 0x0000040001007387 */ /* 0x008fe80000100800 */
[----:B------:R-:W1:Y:S04]  /*41d0*/  LDS.U8 R0, [R119+UR4+0xc8] ;  /* 0x0000c80477007984 */ /* 0x000e680008000000 */
[----:B------:R-:W-:Y:S04]  /*41e0*/  LDS.U8 R32, [R124+UR4+0x40] ;  /* 0x000040047c207984 */ /* 0x000fe80008000000 */
[----:B------:R-:W-:Y:S04]  /*41f0*/  LDS.U8 R33, [R124+UR4+0x8] ;  /* 0x000008047c217984 */ /* 0x000fe80008000000 */
[----:B------:R-:W-:Y:S04]  /*4200*/  LDS.U8 R34, [R124+UR4+0x48] ;  /* 0x000048047c227984 */ /* 0x000fe80008000000 */
[----:B------:R-:W-:Y:S04]  /*4210*/  LDS.U8 R122, [R124+UR4+0x400] ;  /* 0x000400047c7a7984 */ /* 0x000fe80008000000 */
[----:B------:R-:W-:Y:S04]  /*4220*/  LDS.U8 R121, [R124+UR4+0x440] ;  /* 0x000440047c797984 */ /* 0x000fe80008000000 */
[----:B------:R-:W-:Y:S04]  /*4230*/  LDS.U8 R120, [R124+UR4+0x408] ;  /* 0x000408047c787984 */ /* 0x000fe80008000000 */
[----:B------:R-:W-:Y:S04]  /*4240*/  LDS.U8 R35, [R123+UR4] ;  /* 0x000000047b237984 */ /* 0x000fe80008000000 */
[----:B0-----:R-:W-:Y:S04]  /*4250*/  STL [R1+0x34], R24 ;  /* 0x0000341801007387 */ /* 0x001fe80000100800 */
[----:B------:R-:W0:Y:S04]  /*4260*/  LDS.U8 R24, [R119+UR4+0x80] ;  /* 0x0000800477187984 */ /* 0x000e280008000000 */
[----:B-1----:R-:W-:Y:S04]  /*4270*/  STL [R1+0x30], R0 ;  /* 0x0000300001007387 */ /* 0x002fe80000100800 */
[----:B------:R-:W1:Y:S04]  /*4280*/  LDS.U8 R0, [R119+UR4+0xc0] ;  /* 0x0000c00477007984 */ /* 0x000e680008000000 */
[----:B------:R-:W-:Y:S04]  /*4290*/  LDS.U8 R28, [R123+UR4+0x40] ;  /* 0x000040047b1c7984 */ /* 0x000fe80008000000 */
[----:B------:R-:W-:Y:S04]  /*42a0*/  LDS.U8 R29, [R123+UR4+0x8] ;  /* 0x000008047b1d7984 */ /* 0x000fe80008000000 */
[----:B------:R-:W-:Y:S04]  /*42b0*/  LDS.U8 R30, [R123+UR4+0x48] ;  /* 0x000048047b1e7984 */ /* 0x000fe80008000000 */
[----:B------:R-:W-:Y:S04]  /*42c0*/  LDS.U8 R84, [R123+UR4+0x80] ;  /* 0x000080047b547984 */ /* 0x000fe80008000000 */
[----:B------:R-:W-:Y:S04]  /*42d0*/  LDS.U8 R86, [R123+UR4+0xc0] ;  /* 0x0000c0047b567984 */ /* 0x000fe80008000000 */
[----:B------:R-:W-:Y:S04]  /*42e0*/  LDS.U8 R31, [R123+UR4+0x400] ;  /* 0x000400047b1f7984 */ /* 0x000fe80008000000 */
[----:B------:R-:W-:Y:S04]  /*42f0*/  LDS.U8 R85, [R123+UR4+0x488] ;  /* 0x000488047b557984 */ /* 0x000fe80008000000 */
[----:B0-----:R-:W-:Y:S04]  /*4300*/  STL [R1+0x2c], R24 ;  /* 0x00002c1801007387 */ /* 0x001fe80000100800 */
[----:B------:R-:W0:Y:S04]  /*4310*/  LDS.U8 R24, [R119+UR4+0x488] ;  /* 0x0004880477187984 */ /* 0x000e280008000000 */
[----:B-1----:R-:W-:Y:S04]  /*4320*/  STL [R1+0x28], R0 ;  /* 0x0000280001007387 */ /* 0x002fe80000100800 */
[----:B------:R-:W1:Y:S04]  /*4330*/  LDS.U8 R0, [R119+UR4+0x4c8] ;  /* 0x0004c80477007984 */ /* 0x000e680008000000 */
        /* <DEDUP_REMOVED lines=8> */
[----:B0-----:R-:W-:Y:S04]  /*43c0*/  STL [R1+0x1c], R24 ;  /* 0x00001c1801007387 */ /* 0x001fe80000100800 */
[----:B------:R-:W0:Y:S04]  /*43d0*/  LDS.U8 R24, [R124+UR4+0x88] ;  /* 0x000088047c187984 */ /* 0x000e280008000000 */
[----:B-1----:R-:W-:Y:S04]  /*43e0*/  STL [R1+0x18], R0 ;  /* 0x0000180001007387 */ /* 0x002fe80000100800 */
[----:B------:R-:W1:Y:S04]  /*43f0*/  LDS.U8 R0, [R124+UR4+0xc8] ;  /* 0x0000c8047c007984 */ /* 0x000e680008000000 */
        /* <DEDUP_REMOVED lines=16> */
[----:B------:R-:W-:Y:S04]  /*4500*/  LDS.U8 R0, [R123+UR4+0xc8] ;  /* 0x0000c8047b007984 */ /* 0x000fe80008000000 */
[----:B0-----:R-:W-:Y:S04]  /*4510*/  STL [R1+0x58], R24 ;  /* 0x0000581801007387 */ /* 0x001fe80000100800 */
[----:B------:R-:W-:Y:S04]  /*4520*/  LDS.U8 R24, [R123+UR4+0x440] ;  /* 0x000440047b187984 */ /* 0x000fe80008000000 */
[----:B------:R-:W-:Y:S01]  /*4530*/  LDS.U8 R123, [R123+UR4+0x4c0] ;  /* 0x0004c0047b7b7984 */ /* 0x000fe20008000000 */
[----:B------:R-:W-:Y:S06]  /*4540*/  BAR.SYNC.DEFER_BLOCKING 0x0 ;  /* 0x0000000000007b1d */ /* 0x000fec0000010000 */
[----:B--2---:R0:W-:Y:S04]  /*4550*/  STS.U8 [R125+UR4], R81 ;  /* 0x000000517d007988 */ /* 0x0041e80008000004 */
[----:B0-----:R-:W2:Y:S04]  /*4560*/  LDL R81, [R1+0x60] ;  /* 0x0000600001517983 */ /* 0x001ea80000100800 */
[----:B------:R-:W-:Y:S04]  /*4570*/  STS.U8 [R125+UR4+0x200], R2 ;  /* 0x000200027d007988 */ /* 0x000fe80008000004 */
[----:B------:R-:W-:Y:S04]  /*4580*/  STS.U8 [R125+UR4+0x400], R89 ;  /* 0x000400597d007988 */ /* 0x000fe80008000004 */
[----:B------:R-:W-:Y:S04]  /*4590*/  STS.U8 [R125+UR4+0x600], R80 ;  /* 0x000600507d007988 */ /* 0x000fe80008000004 */
[----:B------:R0:W-:Y:S04]  /*45a0*/  STS.U8 [R125+UR4+0x800], R88 ;  /* 0x000800587d007988 */ /* 0x0001e80008000004 */
[----:B------:R-:W-:Y:S04]  /*45b0*/  STS.U8 [R125+UR4+0xa00], R82 ;  /* 0x000a00527d007988 */ /* 0x000fe80008000004 */
[----:B------:R-:W-:Y:S04]  /*45c0*/  STS.U8 [R125+UR4+0xc00], R101 ;  /* 0x000c00657d007988 */ /* 0x000fe80008000004 */
[----:B------:R-:W-:Y:S04]  /*45d0*/  STS.U8 [R125+UR4+0xe00], R77 ;  /* 0x000e004d7d007988 */ /* 0x000fe80008000004 */
[----:B------:R-:W-:Y:S04]  /*45e0*/  STS.U8 [R125+UR4+0x1000], R76 ;  /* 0x0010004c7d007988 */ /* 0x000fe80008000004 */
[----:B------:R-:W-:Y:S04]  /*45f0*/  STS.U8 [R125+UR4+0x1200], R22 ;  /* 0x001200167d007988 */ /* 0x000fe80008000004 */
[----:B----4-:R-:W-:Y:S04]  /*4600*/  STS.U8 [R125+UR4+0x1400], R99 ;  /* 0x001400637d007988 */ /* 0x010fe80008000004 */
[----:B------:R-:W-:Y:S04]  /*4610*/  STS.U8 [R125+UR4+0x1600], R21 ;  /* 0x001600157d007988 */ /* 0x000fe80008000004 */
[----:B------:R-:W-:Y:S04]  /*4620*/  STS.U8 [R125+UR4+0x1800], R20 ;  /* 0x001800147d007988 */ /* 0x000fe80008000004 */
[----:B------:R-:W-:Y:S04]  /*4630*/  STS.U8 [R125+UR4+0x1a00], R23 ;  /* 0x001a00177d007988 */ /* 0x000fe80008000004 */
[----:B------:R-:W-:Y:S04]  /*4640*/  STS.U8 [R125+UR4+0x1c00], R100 ;  /* 0x001c00647d007988 */ /* 0x000fe80008000004 */
[----:B------:R-:W-:Y:S04]  /*4650*/  STS.U8 [R125+UR4+0x1e00], R18 ;  /* 0x001e00127d007988 */ /* 0x000fe80008000004 */
[----:B------:R-:W-:Y:S04]  /*4660*/  STS.U8 [R125+UR4+0x2000], R3 ;  /* 0x002000037d007988 */ /* 0x000fe80008000004 */
[----:B------:R1:W-:Y:S04]  /*4670*/  STS.U8 [R125+UR4+0x2200], R90 ;  /* 0x0022005a7d007988 */ /* 0x0003e80008000004 */
[----:B------:R-:W-:Y:S04]  /*4680*/  STS.U8 [R125+UR4+0x2400], R17 ;  /* 0x002400117d007988 */ /* 0x000fe80008000004 */
[----:B------:R3:W-:Y:S04]  /*4690*/  STS.U8 [R125+UR4+0x2600], R91 ;  /* 0x0026005b7d007988 */ /* 0x0007e80008000004 */
[----:B------:R-:W-:Y:S04]  /*46a0*/  STS.U8 [R125+UR4+0x2800], R19 ;  /* 0x002800137d007988 */ /* 0x000fe80008000004 */
        /* <DEDUP_REMOVED lines=10> */
[----:B------:R-:W-:Y:S01]  /*4750*/  STS.U8 [R125+UR4+0x3e00], R116 ;  /* 0x003e00747d007988 */ /* 0x000fe20008000004 */
[----:B------:R-:W-:Y:S01]  /*4760*/  BAR.SYNC.DEFER_BLOCKING 0x0 ;  /* 0x0000000000007b1d */ /* 0x000fe20000010000 */
[----:B0-----:R-:W-:-:S02]  /*4770*/  IMAD R88, R109, 0x100, R108 ;  /* 0x000001006d587824 */ /* 0x001fc400078e026c */
[----:B------:R-:W-:Y:S02]  /*4780*/  IMAD R89, R111, 0x100, R110 ;  /* 0x000001006f597824 */ /* 0x000fe400078e026e */
[----:B-1----:R-:W-:Y:S02]  /*4790*/  IMAD R90, R113, 0x100, R112 ;  /* 0x00000100715a7824 */ /* 0x002fe400078e0270 */
[----:B---3--:R-:W-:Y:S01]  /*47a0*/  IMAD R91, R115, 0x100, R114 ;  /* 0x00000100735b7824 */ /* 0x008fe200078e0272 */
[----:B------:R-:W-:Y:S02]  /*47b0*/  F2FP.F16.E5M2.UNPACK_B R88, R88 ;  /* 0x00000058ff58723e */ /* 0x000fe400020004ff */
[----:B------:R-:W-:Y:S02]  /*47c0*/  F2FP.F16.E5M2.UNPACK_B R89, R89 ;  /* 0x00000059ff59723e */ /* 0x000fe400020004ff */
[----:B------:R-:W-:Y:S02]  /*47d0*/  F2FP.F16.E5M2.UNPACK_B R90, R90 ;  /* 0x0000005aff5a723e */ /* 0x000fe400020004ff */
[----:B------:R-:W-:Y:S01]  /*47e0*/  F2FP.F16.E5M2.UNPACK_B R91, R91 ;  /* 0x0000005bff5b723e */ /* 0x000fe200020004ff */
[----:B------:R-:W-:-:S02]  /*47f0*/  IMAD R87, R92, 0x100, R87 ;  /* 0x000001005c577824 */ /* 0x000fc400078e0257 */
[----:B------:R-:W-:Y:S02]  /*4800*/  IMAD R93, R94, 0x100, R93 ;  /* 0x000001005e5d7824 */ /* 0x000fe400078e025d */
[----:B------:R-:W-:Y:S02]  /*4810*/  IMAD R95, R96, 0x100, R95 ;  /* 0x00000100605f7824 */ /* 0x000fe400078e025f */
[----:B------:R-:W-:Y:S02]  /*4820*/  IMAD R97, R98, 0x100, R97 ;  /* 0x0000010062617824 */ /* 0x000fe400078e0261 */
[----:B------:R-:W-:Y:S02]  /*4830*/  IMAD R92, R34, 0x100, R33 ;  /* 0x00000100225c7824 */ /* 0x000fe400078e0221 */
[----:B------:R-:W-:Y:S01]  /*4840*/  IMAD R124, R124, 0x100, R26 ;  /* 0x000001007c7c7824 */ /* 0x000fe200078e021a */
[----:B--2---:R-:W0:Y:S04]  /*4850*/  LDSM.16.M88.4 R20, [R81] ;  /* 0x000000005114783b */ /* 0x004e280000000200 */
[----:B------:R1:W2:Y:S01]  /*4860*/  LDSM.16.M88.4 R16, [R81+0x2000] ;  /* 0x002000005110783b */ /* 0x0002a20000000200 */
[----:B0-----:R-:W-:-:S02]  /*4870*/  F2FP.F16.E5M2.UNPACK_B R76, R20 ;  /* 0x00000014ff4c723e */ /* 0x001fc400020004ff */
[----:B------:R-:W-:Y:S02]  /*4880*/  F2FP.F16.E5M2.UNPACK_B R77, R21 ;  /* 0x00000015ff4d723e */ /* 0x000fe400020004ff */
[----:B------:R-:W-:Y:S02]  /*4890*/  F2FP.F16.E5M2.UNPACK_B R2, R22 ;  /* 0x00000016ff02723e */ /* 0x000fe400020004ff */
[----:B------:R-:W-:-:S03]  /*48a0*/  F2FP.F16.E5M2.UNPACK_B R3, R23 ;  /* 0x00000017ff03723e */ /* 0x000fc600020004ff */
[C---:B-1----:R-:W-:Y:S01]  /*48b0*/  HMMA.16816.F32 R80, R88.reuse, R76, R12 ;  /* 0x0000004c5850723c */ /* 0x042fe2000000180c */
[----:B--2---:R-:W-:Y:S02]  /*48c0*/  F2FP.F16.E5M2.UNPACK_B R12, R16 ;  /* 0x00000010ff0c723e */ /* 0x004fe400020004ff */
[----:B------:R-:W-:Y:S02]  /*48d0*/  F2FP.F16.E5M2.UNPACK_B R13, R17 ;  /* 0x00000011ff0d723e */ /* 0x000fe400020004ff */
[----:B------:R-:W-:Y:S02]  /*48e0*/  F2FP.F16.E5M2.UNPACK_B R14, R18 ;  /* 0x00000012ff0e723e */ /* 0x000fe400020004ff */
[----:B------:R-:W-:Y:S01]  /*48f0*/  F2FP.F16.E5M2.UNPACK_B R15, R19 ;  /* 0x00000013ff0f723e */ /* 0x000fe200020004ff */
[C---:B------:R-:W-:Y:S08]  /*4900*/  HMMA.16816.F32 R8, R88.reuse, R2, R8 ;  /* 0x000000025808723c */ /* 0x040ff00000001808 */
[C---:B------:R-:W-:Y:S08]  /*4910*/  HMMA.16816.F32 R4, R88.reuse, R12, R4 ;  /* 0x0000000c5804723c */ /* 0x040ff00000001804 */
[----:B------:R-:W-:Y:S01]  /*4920*/  HMMA.16816.F32 R72, R88, R14, R72 ;  /* 0x0000000e5848723c */ /* 0x000fe20000001848 */
[----:B------:R-:W-:Y:S01]  /*4930*/  F2FP.F16.E5M2.UNPACK_B R88, R87 ;  /* 0x00000057ff58723e */ /* 0x000fe200020004ff */
[----:B------:R-:W-:Y:S01]  /*4940*/  IMAD R87, R32, 0x100, R39 ;  /* 0x0000010020577824 */ /* 0x000fe200078e0227 */
[----:B------:R-:W-:Y:S01]  /*4950*/  F2FP.F16.E5M2.UNPACK_B R89, R93 ;  /* 0x0000005dff59723e */ /* 0x000fe200020004ff */
[----:B------:R-:W2:Y:S01]  /*4960*/  LDL.LU R39, [R1+0xbc] ;  /* 0x0000bc0001277983 */ /* 0x000ea20000300800 */
[----:B------:R-:W-:-:S02]  /*4970*/  F2FP.F16.E5M2.UNPACK_B R90, R95 ;  /* 0x0000005fff5a723e */ /* 0x000fc400020004ff */
[----:B------:R-:W-:Y:S01]  /*4980*/  F2FP.F16.E5M2.UNPACK_B R91, R97 ;  /* 0x00000061ff5b723e */ /* 0x000fe200020004ff */
[----:B------:R-:W3:Y:S04]  /*4990*/  LDL.LU R32, [R1+0xb8] ;  /* 0x0000b80001207983 */ /* 0x000ee80000300800 */
[----:B------:R-:W3:Y:S02]  /*49a0*/  LDL.LU R33, [R1+0xb4] ;  /* 0x0000b40001217983 */ /* 0x000ee40000300800 */
[C---:B------:R-:W-:Y:S02]  /*49b0*/  HMMA.16816.F32 R68, R88.reuse, R76, R68 ;  /* 0x0000004c5844723c */ /* 0x040fe40000001844 */
[----:B------:R-:W3:Y:S04]  /*49c0*/  LDL.LU R34, [R1+0xb0] ;  /* 0x0000b00001227983 */ /* 0x000ee80000300800 */
[----:B------:R-:W4:Y:S02]  /*49d0*/  LDL.LU R103, [R1+0x10] ;  /* 0x0000100001677983 */ /* 0x000f240000300800 */
[C---:B------:R-:W-:Y:S02]  /*49e0*/  HMMA.16816.F32 R64, R88.reuse, R2, R64 ;  /* 0x000000025840723c */ /* 0x040fe40000001840 */
[----:B------:R-:W4:Y:S04]  /*49f0*/  LDL.LU R100, [R1+0xc] ;  /* 0x00000c0001647983 */ /* 0x000f280000300800 */
[----:B------:R-:W2:Y:S02]  /*4a00*/  LDL.LU R99, [R1+0x8] ;  /* 0x0000080001637983 */ /* 0x000ea40000300800 */
[C---:B------:R-:W-:Y:S02]  /*4a10*/  HMMA.16816.F32 R60, R88.reuse, R12, R60 ;  /* 0x0000000c583c723c */ /* 0x040fe4000000183c */
[----:B------:R-:W2:Y:S06]  /*4a20*/  LDL.LU R101, [R1+0x4] ;  /* 0x0000040001657983 */ /* 0x000eac0000300800 */
[----:B------:R-:W-:Y:S01]  /*4a30*/  HMMA.16816.F32 R56, R88, R14, R56 ;  /* 0x0000000e5838723c */ /* 0x000fe20000001838 */
[----:B------:R-:W-:Y:S01]  /*4a40*/  F2FP.F16.E5M2.UNPACK_B R88, R87 ;  /* 0x00000057ff58723e */ /* 0x000fe200020004ff */
[----:B------:R-:W-:Y:S01]  /*4a50*/  IMAD R87, R28, 0x100, R35 ;  /* 0x000001001c577824 */ /* 0x000fe200078e0223 */
[----:B------:R-:W-:Y:S01]  /*4a60*/  F2FP.F16.E5M2.UNPACK_B R89, R92 ;  /* 0x0000005cff59723e */ /* 0x000fe200020004ff */
[----:B------:R-:W3:Y:S01]  /*4a70*/  LDL.LU R35, [R1+0xac] ;  /* 0x0000ac0001237983 */ /* 0x000ee20000300800 */
[----:B------:R-:W-:-:S03]  /*4a80*/  IMAD R92, R30, 0x100, R29 ;  /* 0x000001001e5c7824 */ /* 0x000fc600078e021d */
[----:B------:R-:W2:Y:S01]  /*4a90*/  LDL.LU R28, [R1+0xa8] ;  /* 0x0000a800011c7983 */ /* 0x000ea20000300800 */
[----:B------:R-:W-:-:S03]  /*4aa0*/  IMAD R93, R24, 0x100, R31 ;  /* 0x00000100185d7824 */ /* 0x000fc600078e021f */
[----:B------:R-:W2:Y:S04]  /*4ab0*/  LDL.LU R29, [R1+0xa4] ;  /* 0x0000a400011d7983 */ /* 0x000ea80000300800 */
[----:B------:R-:W2:Y:S04]  /*4ac0*/  LDL.LU R30, [R1+0xa0] ;  /* 0x0000a000011e7983 */ /* 0x000ea80000300800 */
[----:B------:R-:W2:Y:S04]  /*4ad0*/  LDL.LU R31, [R1+0x9c] ;  /* 0x00009c00011f7983 */ /* 0x000ea80000300800 */
[----:B------:R-:W2:Y:S04]  /*4ae0*/  LDL.LU R24, [R1+0x98] ;  /* 0x0000980001187983 */ /* 0x000ea80000300800 */
[----:B------:R-:W4:Y:S01]  /*4af0*/  LDL.LU R26, [R1+0x94] ;  /* 0x00009400011a7983 */ /* 0x000f220000300800 */
[----:B------:R-:W-:-:S02]  /*4b00*/  IMAD R121, R121, 0x100, R122 ;  /* 0x0000010079797824 */ /* 0x000fc400078e027a */
[----:B------:R-:W-:-:S03]  /*4b10*/  IMAD R119, R119, 0x100, R120 ;  /* 0x0000010077777824 */ /* 0x000fc600078e0278 */
[----:B------:R-:W-:Y:S02]  /*4b20*/  F2FP.F16.E5M2.UNPACK_B R90, R121 ;  /* 0x00000079ff5a723e */ /* 0x000fe400020004ff */
[----:B------:R-:W-:-:S07]  /*4b30*/  F2FP.F16.E5M2.UNPACK_B R91, R119 ;  /* 0x00000077ff5b723e */ /* 0x000fce00020004ff */
[C---:B------:R-:W-:Y:S08]  /*4b40*/  HMMA.16816.F32 R52, R88.reuse, R76, R52 ;  /* 0x0000004c5834723c */ /* 0x040ff00000001834 */
[C---:B------:R-:W-:Y:S08]  /*4b50*/  HMMA.16816.F32 R48, R88.reuse, R2, R48 ;  /* 0x000000025830723c */ /* 0x040ff00000001830 */
[C---:B------:R-:W-:Y:S08]  /*4b60*/  HMMA.16816.F32 R44, R88.reuse, R12, R44 ;  /* 0x0000000c582c723c */ /* 0x040ff0000000182c */
[----:B------:R-:W-:Y:S01]  /*4b70*/  HMMA.16816.F32 R40, R88, R14, R40 ;  /* 0x0000000e5828723c */ /* 0x000fe20000001828 */
[----:B------:R-:W-:-:S02]  /*4b80*/  F2FP.F16.E5M2.UNPACK_B R88, R87 ;  /* 0x00000057ff58723e */ /* 0x000fc400020004ff */
[----:B------:R-:W-:Y:S02]  /*4b90*/  F2FP.F16.E5M2.UNPACK_B R89, R92 ;  /* 0x0000005cff59723e */ /* 0x000fe400020004ff */
[----:B------:R-:W-:Y:S02]  /*4ba0*/  F2FP.F16.E5M2.UNPACK_B R90, R93 ;  /* 0x0000005dff5a723e */ /* 0x000fe400020004ff */
[----:B------:R-:W-:-:S07]  /*4bb0*/  F2FP.F16.E5M2.UNPACK_B R91, R124 ;  /* 0x0000007cff5b723e */ /* 0x000fce00020004ff */
[----:B---3--:R-:W-:Y:S01]  /*4bc0*/  HMMA.16816.F32 R32, R88, R2, R32 ;  /* 0x000000025820723c */ /* 0x008fe20000001820 */
[----:B--2---:R-:W-:Y:S02]  /*4bd0*/  IMAD R2, R25, 0x100, R24 ;  /* 0x0000010019027824 */ /* 0x004fe400078e0218 */
[----:B------:R-:W2:Y:S04]  /*4be0*/  LDL.LU R24, [R1+0x90] ;  /* 0x0000900001187983 */ /* 0x000ea80000300800 */
[----:B------:R-:W2:Y:S04]  /*4bf0*/  LDL.LU R25, [R1+0x8c] ;  /* 0x00008c0001197983 */ /* 0x000ea80000300800 */
[----:B------:R-:W3:Y:S04]  /*4c00*/  LDL.LU R110, [R1+0x34] ;  /* 0x00003400016e7983 */ /* 0x000ee80000300800 */
[----:B------:R-:W3:Y:S04]  /*4c10*/  LDL.LU R109, [R1+0x30] ;  /* 0x00003000016d7983 */ /* 0x000ee80000300800 */
[----:B------:R-:W2:Y:S04]  /*4c20*/  LDL.LU R108, [R1+0x2c] ;  /* 0x00002c00016c7983 */ /* 0x000ea80000300800 */
[----:B------:R-:W2:Y:S01]  /*4c30*/  LDL.LU R116, [R1+0x28] ;  /* 0x0000280001747983 */ /* 0x000ea20000300800 */
[----:B----4-:R-:W-:-:S03]  /*4c40*/  IMAD R3, R27, 0x100, R26 ;  /* 0x000001001b037824 */ /* 0x010fc600078e021a */
[----:B------:R-:W4:Y:S04]  /*4c50*/  LDL.LU R125, [R1+0x24] ;  /* 0x00002400017d7983 */ /* 0x000f280000300800 */
[----:B------:R-:W4:Y:S04]  /*4c60*/  LDL.LU R117, [R1+0x20] ;  /* 0x0000200001757983 */ /* 0x000f280000300800 */
[----:B------:R-:W2:Y:S01]  /*4c70*/  LDL.LU R118, [R1+0x1c] ;  /* 0x00001c0001767983 */ /* 0x000ea20000300800 */
[----:B------:R-:W-:Y:S03]  /*4c80*/  HMMA.16816.F32 R28, R88, R12, R28 ;  /* 0x0000000c581c723c */ /* 0x000fe6000000181c */
[----:B------:R-:W2:Y:S01]  /*4c90*/  LDL.LU R107, [R1+0x18] ;  /* 0x00001800016b7983 */ /* 0x000ea20000300800 */
[----:B------:R-:W-:-:S03]  /*4ca0*/  IMAD R13, R101, 0x100, R99 ;  /* 0x00000100650d7824 */ /* 0x000fc600078e0263 */
[----:B------:R-:W2:Y:S04]  /*4cb0*/  LDL.LU R26, [R1+0x88] ;  /* 0x00008800011a7983 */ /* 0x000ea80000300800 */
[----:B------:R-:W2:Y:S04]  /*4cc0*/  LDL.LU R27, [R1+0x84] ;  /* 0x00008400011b7983 */ /* 0x000ea80000300800 */
[----:B------:R-:W3:Y:S04]  /*4cd0*/  LDL.LU R105, [R1+0x54] ;  /* 0x0000540001697983 */ /* 0x000ee80000300800 */
[----:B------:R-:W3:Y:S01]  /*4ce0*/  LDL.LU R101, [R1+0x50] ;  /* 0x0000500001657983 */ /* 0x000ee20000300800 */
[----:B------:R-:W-:Y:S01]  /*4cf0*/  HMMA.16816.F32 R36, R88, R76, R36 ;  /* 0x0000004c5824723c */ /* 0x000fe20000001824 */
[----:B------:R-:W-:-:S02]  /*4d00*/  IMAD R12, R100, 0x100, R103 ;  /* 0x00000100640c7824 */ /* 0x000fc400078e0267 */
[----:B------:R-:W4:Y:S04]  /*4d10*/  LDL.LU R106, [R1+0x4c] ;  /* 0x00004c00016a7983 */ /* 0x000f280000300800 */
[----:B------:R-:W4:Y:S04]  /*4d20*/  LDL.LU R104, [R1+0x48] ;  /* 0x0000480001687983 */ /* 0x000f280000300800 */
[----:B------:R-:W4:Y:S04]  /*4d30*/  LDL.LU R102, [R1+0x44] ;  /* 0x0000440001667983 */ /* 0x000f280000300800 */
[----:B------:R-:W4:Y:S04]  /*4d40*/  LDL.LU R103, [R1+0x40] ;  /* 0x0000400001677983 */ /* 0x000f280000300800 */
[----:B------:R-:W4:Y:S04]  /*4d50*/  LDL.LU R100, [R1+0x3c] ;  /* 0x00003c0001647983 */ /* 0x000f280000300800 */
[----:B------:R-:W4:Y:S01]  /*4d60*/  LDL.LU R99, [R1+0x38] ;  /* 0x0000380001637983 */ /* 0x000f220000300800 */
[----:B--2---:R-:W-:Y:S01]  /*4d70*/  HMMA.16816.F32 R24, R88, R14, R24 ;  /* 0x0000000e5818723c */ /* 0x004fe20000001818 */
[----:B------:R-:W-:-:S02]  /*4d80*/  F2FP.F16.E5M2.UNPACK_B R88, R2 ;  /* 0x00000002ff58723e */ /* 0x000fc400020004ff */
[----:B------:R-:W-:Y:S01]  /*4d90*/  F2FP.F16.E5M2.UNPACK_B R2, R22.H1 ;  /* 0x00000016ff02723e */ /* 0x000fe200030004ff */
[----:B---3--:R-:W-:Y:S02]  /*4da0*/  IMAD R22, R101, 0x100, R105 ;  /* 0x0000010065167824 */ /* 0x008fe400078e0269 */
[----:B------:R-:W2:Y:S01]  /*4db0*/  LDL.LU R101, [R1+0x58] ;  /* 0x0000580001657983 */ /* 0x000ea20000300800 */
[----:B------:R-:W-:Y:S02]  /*4dc0*/  F2FP.F16.E5M2.UNPACK_B R89, R3 ;  /* 0x00000003ff59723e */ /* 0x000fe400020004ff */
[----:B------:R-:W-:Y:S02]  /*4dd0*/  F2FP.F16.E5M2.UNPACK_B R90, R12 ;  /* 0x0000000cff5a723e */ /* 0x000fe400020004ff */
[----:B------:R-:W-:Y:S02]  /*4de0*/  F2FP.F16.E5M2.UNPACK_B R91, R13 ;  /* 0x0000000dff5b723e */ /* 0x000fe400020004ff */
[----:B------:R-:W-:-:S02]  /*4df0*/  F2FP.F16.E5M2.UNPACK_B R20, R20.H1 ;  /* 0x00000014ff14723e */ /* 0x000fc400030004ff */
[----:B------:R-:W-:-:S07]  /*4e00*/  F2FP.F16.E5M2.UNPACK_B R21, R21.H1 ;  /* 0x00000015ff15723e */ /* 0x000fce00030004ff */
[----:B------:R-:W-:Y:S01]  /*4e10*/  HMMA.16816.F32 R12, R88, R20, R80 ;  /* 0x00000014580c723c */ /* 0x000fe20000001850 */
[----:B------:R-:W-:Y:S02]  /*4e20*/  IMAD R80, R109, 0x100, R110 ;  /* 0x000001006d507824 */ /* 0x000fe400078e026e */
[----:B------:R-:W-:Y:S02]  /*4e30*/  IMAD R81, R116, 0x100, R108 ;  /* 0x0000010074517824 */ /* 0x000fe400078e026c */
[----:B----4-:R-:W-:Y:S02]  /*4e40*/  IMAD R82, R117, 0x100, R125 ;  /* 0x0000010075527824 */ /* 0x010fe400078e027d */
[----:B------:R-:W-:Y:S01]  /*4e50*/  IMAD R83, R107, 0x100, R118 ;  /* 0x000001006b537824 */ /* 0x000fe200078e0276 */
[----:B------:R-:W-:Y:S02]  /*4e60*/  F2FP.F16.E5M2.UNPACK_B R3, R23.H1 ;  /* 0x00000017ff03723e */ /* 0x000fe400030004ff */
[----:B------:R-:W-:-:S02]  /*4e70*/  F2FP.F16.E5M2.UNPACK_B R16, R16.H1 ;  /* 0x00000010ff10723e */ /* 0x000fc400030004ff */
[----:B------:R-:W-:Y:S02]  /*4e80*/  F2FP.F16.E5M2.UNPACK_B R17, R17.H1 ;  /* 0x00000011ff11723e */ /* 0x000fe400030004ff */
[----:B------:R-:W-:Y:S02]  /*4e90*/  F2FP.F16.E5M2.UNPACK_B R18, R18.H1 ;  /* 0x00000012ff12723e */ /* 0x000fe400030004ff */
[----:B------:R-:W-:Y:S02]  /*4ea0*/  F2FP.F16.E5M2.UNPACK_B R19, R19.H1 ;  /* 0x00000013ff13723e */ /* 0x000fe400030004ff */
[----:B------:R-:W-:Y:S02]  /*4eb0*/  F2FP.F16.E5M2.UNPACK_B R80, R80 ;  /* 0x00000050ff50723e */ /* 0x000fe400020004ff */
[----:B------:R-:W-:Y:S02]  /*4ec0*/  F2FP.F16.E5M2.UNPACK_B R81, R81 ;  /* 0x00000051ff51723e */ /* 0x000fe400020004ff */
[----:B------:R-:W-:-:S02]  /*4ed0*/  F2FP.F16.E5M2.UNPACK_B R82, R82 ;  /* 0x00000052ff52723e */ /* 0x000fc400020004ff */
[----:B------:R-:W-:Y:S01]  /*4ee0*/  F2FP.F16.E5M2.UNPACK_B R83, R83 ;  /* 0x00000053ff53723e */ /* 0x000fe200020004ff */
[----:B------:R-:W-:Y:S02]  /*4ef0*/  IMAD R23, R104, 0x100, R106 ;  /* 0x0000010068177824 */ /* 0x000fe400078e026a */
[----:B------:R-:W-:-:S04]  /*4f00*/  IMAD R76, R103, 0x100, R102 ;  /* 0x00000100674c7824 */ /* 0x000fc800078e0266 */
[----:B------:R-:W-:Y:S01]  /*4f10*/  HMMA.16816.F32 R68, R80, R20, R68 ;  /* 0x000000145044723c */ /* 0x000fe20000001844 */
[----:B------:R-:W-:-:S07]  /*4f20*/  IMAD R123, R123, 0x100, R79 ;  /* 0x000001007b7b7824 */ /* 0x000fce00078e024f */
[C---:B------:R-:W-:Y:S08]  /*4f30*/  HMMA.16816.F32 R64, R80.reuse, R2, R64 ;  /* 0x000000025040723c */ /* 0x040ff00000001840 */
[C---:B------:R-:W-:Y:S08]  /*4f40*/  HMMA.16816.F32 R60, R80.reuse, R16, R60 ;  /* 0x00000010503c723c */ /* 0x040ff0000000183c */
[----:B------:R-:W-:Y:S01]  /*4f50*/  HMMA.16816.F32 R56, R80, R18, R56 ;  /* 0x000000125038723c */ /* 0x000fe20000001838 */
[----:B------:R-:W-:-:S02]  /*4f60*/  F2FP.F16.E5M2.UNPACK_B R80, R22 ;  /* 0x00000016ff50723e */ /* 0x000fc400020004ff */
[----:B------:R-:W-:Y:S01]  /*4f70*/  F2FP.F16.E5M2.UNPACK_B R81, R23 ;  /* 0x00000017ff51723e */ /* 0x000fe200020004ff */
[----:B------:R-:W-:Y:S01]  /*4f80*/  IMAD R23, R86, 0x100, R84 ;  /* 0x0000010056177824 */ /* 0x000fe200078e0254 */
[----:B------:R-:W-:Y:S01]  /*4f90*/  F2FP.F16.E5M2.UNPACK_B R82, R76 ;  /* 0x0000004cff52723e */ /* 0x000fe200020004ff */
[----:B------:R-:W-:Y:S02]  /*4fa0*/  IMAD R76, R78, 0x100, R85 ;  /* 0x000001004e4c7824 */ /* 0x000fe400078e0255 */
[----:B--2---:R-:W-:Y:S02]  /*4fb0*/  IMAD R22, R0, 0x100, R101 ;  /* 0x0000010000167824 */ /* 0x004fe400078e0265 */
[----:B------:R0:W5:Y:S04]  /*4fc0*/  LDL.LU R0, [R1+0x80] ;  /* 0x0000800001007983 */ /* 0x0001680000300800 */
[----:B------:R-:W2:Y:S04]  /*4fd0*/  LDL.LU R84, [R1+0x7c] ;  /* 0x00007c0001547983 */ /* 0x000ea80000300800 */
[----:B------:R-:W3:Y:S04]  /*4fe0*/  LDL.LU R86, [R1+0x78] ;  /* 0x0000780001567983 */ /* 0x000ee80000300800 */
[----:B------:R-:W4:Y:S04]  /*4ff0*/  LDL.LU R85, [R1+0x74] ;  /* 0x0000740001557983 */ /* 0x000f280000300800 */
[----:B------:R-:W2:Y:S04]  /*5000*/  LDL.LU R78, [R1+0x70] ;  /* 0x00007000014e7983 */ /* 0x000ea80000300800 */
[----:B------:R-:W2:Y:S04]  /*5010*/  LDL.LU R79, [R1+0x6c] ;  /* 0x00006c00014f7983 */ /* 0x000ea80000300800 */
[----:B------:R-:W2:Y:S01]  /*5020*/  LDL.LU R101, [R1] ;  /* 0x0000000001657983 */ /* 0x000ea20000300800 */
[----:B------:R-:W-:Y:S01]  /*5030*/  IMAD R77, R99, 0x100, R100 ;  /* 0x00000100634d7824 */ /* 0x000fe200078e0264 */
[----:B------:R-:W-:-:S02]  /*5040*/  USHF.R.S32.HI UR71, URZ, 0x1f, UR5 ;  /* 0x0000001fff477899 */ /* 0x000fc40008011405 */
[----:B------:R-:W-:Y:S02]  /*5050*/  UIADD3 UR17, UP0, UPT, UR5, UR17, URZ ;  /* 0x0000001105117290 */ /* 0x000fe4000ff1e0ff */
[----:B------:R-:W-:Y:S02]  /*5060*/  F2FP.F16.E5M2.UNPACK_B R83, R77 ;  /* 0x0000004dff53723e */ /* 0x000fe400020004ff */
[----:B------:R-:W-:Y:S02]  /*5070*/  UIADD3.X UR67, UPT, UPT, UR71, UR67, URZ, UP0, !UPT ;  /* 0x0000004347437290 */ /* 0x000fe400087fe4ff */
[----:B------:R-:W-:-:S03]  /*5080*/  UIADD3 UR24, UP0, UPT, UR5, UR24, URZ ;  /* 0x0000001805187290 */ /* 0x000fc6000ff1e0ff */
[----:B------:R-:W-:Y:S01]  /*5090*/  HMMA.16816.F32 R52, R80, R20, R52 ;  /* 0x000000145034723c */ /* 0x000fe20000001834 */
[----:B------:R-:W-:Y:S02]  /*50a0*/  UIADD3.X UR60, UPT, UPT, UR71, UR60, URZ, UP0, !UPT ;  /* 0x0000003c473c7290 */ /* 0x000fe400087fe4ff */
[----:B------:R-:W-:-:S05]  /*50b0*/  UIADD3 UR14, UP3, UPT, UR5, UR14, URZ ;  /* 0x0000000e050e7290 */ /* 0x000fca000ff7e0ff */
[----:B------:R-:W-:Y:S01]  /*50c0*/  HMMA.16816.F32 R48, R80, R2, R48 ;  /* 0x000000025030723c */ /* 0x000fe20000001830 */
[----:B------:R-:W-:Y:S02]  /*50d0*/  UIADD3 UR15, UP2, UPT, UR5, UR15, URZ ;  /* 0x0000000f050f7290 */ /* 0x000fe4000ff5e0ff */
[----:B------:R-:W-:-:S05]  /*50e0*/  UIADD3 UR31, UP0, UPT, UR5, UR31, URZ ;  /* 0x0000001f051f7290 */ /* 0x000fca000ff1e0ff */
[C---:B------:R-:W-:Y:S08]  /*50f0*/  HMMA.16816.F32 R44, R80.reuse, R16, R44 ;  /* 0x00000010502c723c */ /* 0x040ff0000000182c */
[----:B------:R-:W-:Y:S01]  /*5100*/  HMMA.16816.F32 R40, R80, R18, R40 ;  /* 0x000000125028723c */ /* 0x000fe20000001828 */
[----:B------:R-:W-:Y:S02]  /*5110*/  F2FP.F16.E5M2.UNPACK_B R80, R22 ;  /* 0x00000016ff50723e */ /* 0x000fe400020004ff */
[----:B------:R-:W-:-:S02]  /*5120*/  F2FP.F16.E5M2.UNPACK_B R81, R23 ;  /* 0x00000017ff51723e */ /* 0x000fc400020004ff */
[----:B------:R-:W-:Y:S02]  /*5130*/  F2FP.F16.E5M2.UNPACK_B R82, R76 ;  /* 0x0000004cff52723e */ /* 0x000fe400020004ff */
[----:B------:R-:W-:Y:S01]  /*5140*/  F2FP.F16.E5M2.UNPACK_B R83, R123 ;  /* 0x0000007bff53723e */ /* 0x000fe200020004ff */
[----:B------:R-:W-:Y:S01]  /*5150*/  HMMA.16816.F32 R4, R88, R16, R4 ;  /* 0x000000105804723c */ /* 0x000fe20000001804 */
[----:B------:R-:W-:Y:S02]  /*5160*/  UIADD3.X UR70, UPT, UPT, UR71, UR70, URZ, UP3, !UPT ;  /* 0x0000004647467290 */ /* 0x000fe40009ffe4ff */
[----:B------:R-:W-:Y:S02]  /*5170*/  UIADD3.X UR69, UPT, UPT, UR71, UR69, URZ, UP2, !UPT ;  /* 0x0000004547457290 */ /* 0x000fe400097fe4ff */
[----:B------:R-:W-:-:S03]  /*5180*/  UIADD3.X UR53, UPT, UPT, UR71, UR53, URZ, UP0, !UPT ;  /* 0x0000003547357290 */ /* 0x000fc600087fe4ff */
[----:B------:R-:W-:Y:S01]  /*5190*/  HMMA.16816.F32 R72, R88, R18, R72 ;  /* 0x000000125848723c */ /* 0x000fe20000001848 */
[----:B------:R-:W-:Y:S02]  /*51a0*/  UIADD3 UR16, UP1, UPT, UR5, UR16, URZ ;  /* 0x0000001005107290 */ /* 0x000fe4000ff3e0ff */
[----:B------:R-:W-:Y:S02]  /*51b0*/  UIADD3 UR18, UP6, UPT, UR5, UR18, URZ ;  /* 0x0000001205127290 */ /* 0x000fe4000ffde0ff */
[----:B------:R-:W-:-:S03]  /*51c0*/  UIADD3 UR19, UP5, UPT, UR5, UR19, URZ ;  /* 0x0000001305137290 */ /* 0x000fc6000ffbe0ff */
[----:B------:R-:W-:Y:S01]  /*51d0*/  HMMA.16816.F32 R36, R80, R20, R36 ;  /* 0x000000145024723c */ /* 0x000fe20000001824 */
[----:B------:R-:W-:Y:S02]  /*51e0*/  UIADD3 UR20, UP4, UPT, UR5, UR20, URZ ;  /* 0x0000001405147290 */ /* 0x000fe4000ff9e0ff */
[----:B------:R-:W-:Y:S02]  /*51f0*/  UIADD3 UR21, UP3, UPT, UR5, UR21, URZ ;  /* 0x0000001505157290 */ /* 0x000fe4000ff7e0ff */
[----:B------:R-:W-:-:S03]  /*5200*/  UIADD3 UR22, UP2, UPT, UR5, UR22, URZ ;  /* 0x0000001605167290 */ /* 0x000fc6000ff5e0ff */
[----:B------:R-:W-:Y:S01]  /*5210*/  HMMA.16816.F32 R28, R80, R16, R28 ;  /* 0x00000010501c723c */ /* 0x000fe2000000181c */
[----:B------:R-:W-:Y:S02]  /*5220*/  UIADD3 UR38, UP0, UPT, UR5, UR38, URZ ;  /* 0x0000002605267290 */ /* 0x000fe4000ff1e0ff */
[----:B------:R-:W-:-:S05]  /*5230*/  UIADD3 UR6, UPT, UPT, UR6, -0x1, URZ ;  /* 0xffffffff06067890 */ /* 0x000fca000fffe0ff */
[----:B------:R-:W-:Y:S01]  /*5240*/  HMMA.16816.F32 R24, R80, R18, R24 ;  /* 0x000000125018723c */ /* 0x000fe20000001818 */
[----:B------:R-:W-:Y:S02]  /*5250*/  UIADD3.X UR68, UPT, UPT, UR71, UR68, URZ, UP1, !UPT ;  /* 0x0000004447447290 */ /* 0x000fe40008ffe4ff */
[----:B------:R-:W-:Y:S02]  /*5260*/  UIADD3.X UR66, UPT, UPT, UR71, UR66, URZ, UP6, !UPT ;  /* 0x0000004247427290 */ /* 0x000fe4000b7fe4ff */
[----:B------:R-:W-:Y:S02]  /*5270*/  UIADD3.X UR65, UPT, UPT, UR71, UR65, URZ, UP5, !UPT ;  /* 0x0000004147417290 */ /* 0x000fe4000affe4ff */
[----:B------:R-:W-:Y:S02]  /*5280*/  UIADD3.X UR64, UPT, UPT, UR71, UR64, URZ, UP4, !UPT ;  /* 0x0000004047407290 */ /* 0x000fe4000a7fe4ff */
[----:B------:R-:W-:Y:S02]  /*5290*/  UIADD3.X UR63, UPT, UPT, UR71, UR63, URZ, UP3, !UPT ;  /* 0x0000003f473f7290 */ /* 0x000fe40009ffe4ff */
[----:B------:R-:W-:-:S02]  /*52a0*/  UIADD3.X UR62, UPT, UPT, UR71, UR62, URZ, UP2, !UPT ;  /* 0x0000003e473e7290 */ /* 0x000fc400097fe4ff */
[----:B------:R-:W-:Y:S02]  /*52b0*/  UIADD3.X UR46, UPT, UPT, UR71, UR46, URZ, UP0, !UPT ;  /* 0x0000002e472e7290 */ /* 0x000fe400087fe4ff */
[----:B------:R-:W-:Y:S02]  /*52c0*/  UIADD3 UR23, UP1, UPT, UR5, UR23, URZ ;  /* 0x0000001705177290 */ /* 0x000fe4000ff3e0ff */
[----:B------:R-:W-:Y:S02]  /*52d0*/  UIADD3 UR25, UP6, UPT, UR5, UR25, URZ ;  /* 0x0000001905197290 */ /* 0x000fe4000ffde0ff */
[----:B------:R-:W-:Y:S02]  /*52e0*/  UIADD3 UR26, UP5, UPT, UR5, UR26, URZ ;  /* 0x0000001a051a7290 */ /* 0x000fe4000ffbe0ff */
[----:B------:R-:W-:Y:S02]  /*52f0*/  UIADD3 UR27, UP4, UPT, UR5, UR27, URZ ;  /* 0x0000001b051b7290 */ /* 0x000fe4000ff9e0ff */
[----:B------:R-:W-:-:S02]  /*5300*/  UIADD3 UR28, UP3, UPT, UR5, UR28, URZ ;  /* 0x0000001c051c7290 */ /* 0x000fc4000ff7e0ff */
[----:B------:R-:W-:Y:S02]  /*5310*/  UIADD3 UR29, UP2, UPT, UR5, UR29, URZ ;  /* 0x0000001d051d7290 */ /* 0x000fe4000ff5e0ff */
[----:B------:R-:W-:Y:S01]  /*5320*/  UISETP.NE.U32.AND UP0, UPT, UR6, URZ, UPT ;  /* 0x000000ff0600728c */ /* 0x000fe2000bf05070 */
[-C--:B------:R-:W-:Y:S01]  /*5330*/  HMMA.16816.F32 R8, R88, R2.reuse, R8 ;  /* 0x000000025808723c */ /* 0x080fe20000001808 */
[----:B------:R-:W-:Y:S02]  /*5340*/  UIADD3.X UR61, UPT, UPT, UR71, UR61, URZ, UP1, !UPT ;  /* 0x0000003d473d7290 */ /* 0x000fe40008ffe4ff */
[----:B------:R-:W-:Y:S02]  /*5350*/  UIADD3.X UR59, UPT, UPT, UR71, UR59, URZ, UP6, !UPT ;  /* 0x0000003b473b7290 */ /* 0x000fe4000b7fe4ff */
[----:B------:R-:W-:Y:S02]  /*5360*/  UIADD3.X UR58, UPT, UPT, UR71, UR58, URZ, UP5, !UPT ;  /* 0x0000003a473a7290 */ /* 0x000fe4000affe4ff */
[----:B------:R-:W-:Y:S01]  /*5370*/  UIADD3.X UR57, UPT, UPT, UR71, UR57, URZ, UP4, !UPT ;  /* 0x0000003947397290 */ /* 0x000fe2000a7fe4ff */
[----:B------:R-:W-:Y:S01]  /*5380*/  HMMA.16816.F32 R32, R80, R2, R32 ;  /* 0x000000025020723c */ /* 0x000fe20000001820 */
[----:B------:R-:W-:-:S02]  /*5390*/  UIADD3.X UR56, UPT, UPT, UR71, UR56, URZ, UP3, !UPT ;  /* 0x0000003847387290 */ /* 0x000fc40009ffe4ff */
[----:B------:R-:W-:Y:S01]  /*53a0*/  UIADD3.X UR55, UPT, UPT, UR71, UR55, URZ, UP2, !UPT ;  /* 0x0000003747377290 */ /* 0x000fe200097fe4ff */
[----:B------:R-:W-:Y:S01]  /*53b0*/  IMAD.U32 R3, RZ, RZ, UR8 ;  /* 0x00000008ff037e24 */ /* 0x000fe2000f8e00ff */
[----:B------:R-:W-:Y:S02]  /*53c0*/  UIADD3 UR30, UP1, UPT, UR5, UR30, URZ ;  /* 0x0000001e051e7290 */ /* 0x000fe4000ff3e0ff */
[----:B------:R-:W-:Y:S02]  /*53d0*/  UIADD3 UR32, UP6, UPT, UR5, UR32, URZ ;  /* 0x0000002005207290 */ /* 0x000fe4000ffde0ff */
[----:B------:R-:W-:Y:S02]  /*53e0*/  UIADD3 UR33, UP5, UPT, UR5, UR33, URZ ;  /* 0x0000002105217290 */ /* 0x000fe4000ffbe0ff */
[----:B------:R-:W-:Y:S02]  /*53f0*/  UIADD3 UR34, UP4, UPT, UR5, UR34, URZ ;  /* 0x0000002205227290 */ /* 0x000fe4000ff9e0ff */
[----:B------:R-:W-:-:S02]  /*5400*/  UIADD3 UR35, UP3, UPT, UR5, UR35, URZ ;  /* 0x0000002305237290 */ /* 0x000fc4000ff7e0ff */
[----:B------:R-:W-:Y:S02]  /*5410*/  UIADD3 UR36, UP2, UPT, UR5, UR36, URZ ;  /* 0x0000002405247290 */ /* 0x000fe4000ff5e0ff */
        /* <DEDUP_REMOVED lines=18> */
[----:B------:R-:W-:Y:S01]  /*5540*/  UIADD3 UR7, UPT, UPT, UR7, -0x20, URZ ;  /* 0xffffffe007077890 */ /* 0x000fe2000fffe0ff */
[----:B--2---:R-:W-:-:S05]  /*5550*/  IADD3 R101, P1, PT, R101, UR5, RZ ;  /* 0x0000000565657c10 */ /* 0x004fca000ff3e0ff */
[----:B------:R0:W-:Y:S01]  /*5560*/  STL [R1], R101 ;  /* 0x0000006501007387 */ /* 0x0001e20000100800 */
[----:B------:R-:W-:Y:S02]  /*5570*/  IADD3 R79, P2, PT, R79, UR8, RZ ;  /* 0x000000084f4f7c10 */ /* 0x000fe4000ff5e0ff */
[----:B----4-:R-:W-:Y:S02]  /*5580*/  IADD3 R85, P0, PT, R85, UR5, RZ ;  /* 0x0000000555557c10 */ /* 0x010fe4000ff1e0ff */
[----:B------:R-:W-:Y:S02]  /*5590*/  LEA.HI.X.SX32 R78, R3, R78, 0x1, P2 ;  /* 0x0000004e034e7211 */ /* 0x000fe400010f0eff */
[----:B------:R-:W-:Y:S02]  /*55a0*/  IADD3.X R84, PT, PT, R84, UR71, RZ, P0, !PT ;  /* 0x0000004754547c10 */ /* 0x000fe400087fe4ff */
[----:B---3--:R-:W-:Y:S01]  /*55b0*/  IADD3.X R86, PT, PT, R86, UR71, RZ, P1, !PT ;  /* 0x0000004756567c10 */ /* 0x008fe20008ffe4ff */
[----:B0-----:R-:W-:Y:S06]  /*55c0*/  BRA.U UP0, `(.L_x_2) ;  /* 0xffffffdd002c7547 */ /* 0x001fec000b83ffff */
.L_x_1:
[----:B-1----:R-:W2:Y:S01]  /*55d0*/  LDL.LU R18, [R1+0x68] ;  /* 0x0000680001127983 */ /* 0x002ea20000300800 */
[----:B------:R-:W-:Y:S01]  /*55e0*/  F2FP.SATFINITE.E5M2.F32.PACK_AB_MERGE_C R34, R35, R34, RZ ;  /* 0x000000222322723e */ /* 0x000fe200048060ff */
[----:B------:R-:W0:Y:S01]  /*55f0*/  LDCU.128 UR8, c[0x0][0x390] ;  /* 0x00007200ff0877ac */ /* 0x000e220008000c00 */
[----:B------:R-:W-:Y:S01]  /*5600*/  F2FP.SATFINITE.E5M2.F32.PACK_AB_MERGE_C R40, R41, R40, RZ ;  /* 0x000000282928723e */ /* 0x000fe200048060ff */
[----:B------:R-:W0:Y:S01]  /*5610*/  LDL.LU R35, [R1+0x64] ;  /* 0x0000640001237983 */ /* 0x000e220000300800 */
[----:B------:R-:W-:Y:S01]  /*5620*/  F2FP.SATFINITE.E5M2.F32.PACK_AB_MERGE_C R4, R5, R4, RZ ;  /* 0x000000040504723e */ /* 0x000fe200048060ff */
[----:B------:R-:W1:Y:S01]  /*5630*/  LDCU UR7, c[0x0][0x39c] ;  /* 0x00007380ff0777ac */ /* 0x000e620008000800 */
[----:B------:R-:W-:Y:S01]  /*5640*/  F2FP.SATFINITE.E5M2.F32.PACK_AB_MERGE_C R44, R45, R44, RZ ;  /* 0x0000002c2d2c723e */ /* 0x000fe200048060ff */
[----:B------:R-:W3:Y:S01]  /*5650*/  LDL.LU R41, [R1+0x14] ;  /* 0x0000140001297983 */ /* 0x000ee20000300800 */
[----:B------:R-:W-:Y:S01]  /*5660*/  F2FP.SATFINITE.E5M2.F32.PACK_AB_MERGE_C R12, R13, R12, RZ ;  /* 0x0000000c0d0c723e */ /* 0x000fe200048060ff */
[----:B------:R-:W4:Y:S01]  /*5670*/  LDCU UR5, c[0x0][0x3b4] ;  /* 0x00007680ff0577ac */ /* 0x000f220008000800 */
[----:B------:R-:W-:Y:S01]  /*5680*/  F2FP.SATFINITE.E5M2.F32.PACK_AB_MERGE_C R8, R9, R8, RZ ;  /* 0x000000080908723e */ /* 0x000fe200048060ff */
[----:B------:R-:W1:Y:S01]  /*5690*/  S2R R2, SR_TID.X ;  /* 0x0000000000027919 */ /* 0x000e620000002100 */
[----:B------:R-:W-:Y:S01]  /*56a0*/  F2FP.SATFINITE.E5M2.F32.PACK_AB_MERGE_C R52, R53, R52, RZ ;  /* 0x000000343534723e */ /* 0x000fe200048060ff */
[----:B------:R-:W0:Y:S01]  /*56b0*/  LDCU UR6, c[0x0][0x39c] ;  /* 0x00007380ff0677ac */ /* 0x000e220008000800 */
[----:B------:R-:W-:-:S02]  /*56c0*/  F2FP.SATFINITE.E5M2.F32.PACK_AB_MERGE_C R48, R49, R48, RZ ;  /* 0x000000303130723e */ /* 0x000fc400048060ff */
[----:B------:R-:W-:Y:S01]  /*56d0*/  F2FP.SATFINITE.E5M2.F32.PACK_AB_MERGE_C R28, R29, R28, RZ ;  /* 0x0000001c1d1c723e */ /* 0x000fe200048060ff */
[----:B------:R-:W0:Y:S01]  /*56e0*/  LDCU UR14, c[0x0][0x39c] ;  /* 0x00007380ff0e77ac */ /* 0x000e220008000800 */
[----:B------:R-:W-:Y:S02]  /*56f0*/  F2FP.SATFINITE.E5M2.F32.PACK_AB_MERGE_C R10, R11, R10, RZ ;  /* 0x0000000a0b0a723e */ /* 0x000fe400048060ff */
[----:B------:R-:W-:Y:S02]  /*5700*/  LOP3.LUT R17, R4, 0xffff, RZ, 0xc0, !PT ;  /* 0x0000ffff04117812 */ /* 0x000fe400078ec0ff */
[----:B------:R-:W-:Y:S02]  /*5710*/  LOP3.LUT R29, R44, 0xffff, RZ, 0xc0, !PT ;  /* 0x0000ffff2c1d7812 */ /* 0x000fe400078ec0ff */
[----:B------:R-:W-:Y:S02]  /*5720*/  LOP3.LUT R12, R12, 0xffff, RZ, 0xc0, !PT ;  /* 0x0000ffff0c0c7812 */ /* 0x000fe400078ec0ff */
[----:B------:R-:W-:-:S02]  /*5730*/  LOP3.LUT R11, R8, 0xffff, RZ, 0xc0, !PT ;  /* 0x0000ffff080b7812 */ /* 0x000fc400078ec0ff */
[----:B------:R-:W-:Y:S02]  /*5740*/  LOP3.LUT R52, R52, 0xffff, RZ, 0xc0, !PT ;  /* 0x0000ffff34347812 */ /* 0x000fe400078ec0ff */
[----:B------:R-:W-:Y:S02]  /*5750*/  LOP3.LUT R21, R48, 0xffff, RZ, 0xc0, !PT ;  /* 0x0000ffff30157812 */ /* 0x000fe400078ec0ff */
[--C-:B-----5:R-:W-:Y:S02]  /*5760*/  PRMT R3, R17, 0x3340, R0.reuse ;  /* 0x0000334011037816 */ /* 0x120fe40000000000 */
[----:B------:R-:W-:Y:S02]  /*5770*/  PRMT R5, R29, 0x3340, R0 ;  /* 0x000033401d057816 */ /* 0x000fe40000000000 */
[----:B------:R-:W-:Y:S02]  /*5780*/  PRMT R0, R12, 0x3340, R11 ;  /* 0x000033400c007816 */ /* 0x000fe4000000000b */
[----:B------:R-:W-:-:S02]  /*5790*/  PRMT R4, R52, 0x3340, R21 ;  /* 0x0000334034047816 */ /* 0x000fc40000000015 */
[----:B------:R-:W-:Y:S02]  /*57a0*/  F2FP.SATFINITE.E5M2.F32.PACK_AB_MERGE_C R14, R15, R14, RZ ;  /* 0x0000000e0f0e723e */ /* 0x000fe400048060ff */
[----:B------:R-:W-:Y:S01]  /*57b0*/  F2FP.SATFINITE.E5M2.F32.PACK_AB_MERGE_C R6, R7, R6, RZ ;  /* 0x000000060706723e */ /* 0x000fe200048060ff */
[----:B-1----:R-:W-:Y:S01]  /*57c0*/  IMAD.SHL.U32 R7, R2, 0x400, RZ ;  /* 0x0000040002077824 */ /* 0x002fe200078e00ff */
[----:B------:R-:W-:Y:S01]  /*57d0*/  PRMT R0, R0, 0x5410, R3 ;  /* 0x0000541000007816 */ /* 0x000fe20000000003 */
[----:B------:R-:W-:Y:S01]  /*57e0*/  IMAD.SHL.U32 R8, R2, 0x4, RZ ;  /* 0x0000000402087824 */ /* 0x000fe200078e00ff */
[----:B------:R-:W-:Y:S02]  /*57f0*/  F2FP.SATFINITE.E5M2.F32.PACK_AB_MERGE_C R68, R69, R68, RZ ;  /* 0x000000444544723e */ /* 0x000fe400048060ff */
[----:B------:R-:W-:Y:S02]  /*5800*/  F2FP.SATFINITE.E5M2.F32.PACK_AB_MERGE_C R64, R65, R64, RZ ;  /* 0x000000404140723e */ /* 0x000fe400048060ff */
[----:B------:R-:W-:-:S02]  /*5810*/  F2FP.SATFINITE.E5M2.F32.PACK_AB_MERGE_C R60, R61, R60, RZ ;  /* 0x0000003c3d3c723e */ /* 0x000fc400048060ff */
[----:B------:R-:W-:Y:S02]  /*5820*/  F2FP.SATFINITE.E5M2.F32.PACK_AB_MERGE_C R54, R55, R54, RZ ;  /* 0x000000363736723e */ /* 0x000fe400048060ff */
[----:B------:R-:W-:Y:S02]  /*5830*/  F2FP.SATFINITE.E5M2.F32.PACK_AB_MERGE_C R50, R51, R50, RZ ;  /* 0x000000323332723e */ /* 0x000fe400048060ff */
[----:B------:R-:W-:Y:S02]  /*5840*/  F2FP.SATFINITE.E5M2.F32.PACK_AB_MERGE_C R46, R47, R46, RZ ;  /* 0x0000002e2f2e723e */ /* 0x000fe400048060ff */
[----:B------:R-:W-:Y:S01]  /*5850*/  PRMT R3, R4, 0x5410, R5 ;  /* 0x0000541004037816 */ /* 0x000fe20000000005 */
[----:B------:R-:W-:Y:S01]  /*5860*/  IMAD.SHL.U32 R4, R2, 0x20, RZ ;  /* 0x0000002002047824 */ /* 0x000fe200078e00ff */
[----:B------:R-:W-:Y:S02]  /*5870*/  F2FP.SATFINITE.E5M2.F32.PACK_AB_MERGE_C R24, R25, R24, RZ ;  /* 0x000000181918723e */ /* 0x000fe400048060ff */
[----:B------:R-:W-:-:S02]  /*5880*/  LOP3.LUT R19, R14, 0xffff, RZ, 0xc0, !PT ;  /* 0x0000ffff0e137812 */ /* 0x000fc400078ec0ff */
[----:B------:R-:W-:Y:S02]  /*5890*/  LOP3.LUT R20, R10, 0xffff, RZ, 0xc0, !PT ;  /* 0x0000ffff0a147812 */ /* 0x000fe400078ec0ff */
[----:B------:R-:W-:Y:S02]  /*58a0*/  LOP3.LUT R44, R6, 0xffff, RZ, 0xc0, !PT ;  /* 0x0000ffff062c7812 */ /* 0x000fe400078ec0ff */
[----:B------:R-:W-:Y:S02]  /*58b0*/  LOP3.LUT R68, R68, 0xffff, RZ, 0xc0, !PT ;  /* 0x0000ffff44447812 */ /* 0x000fe400078ec0ff */
[----:B------:R-:W-:Y:S02]  /*58c0*/  LOP3.LUT R23, R64, 0xffff, RZ, 0xc0, !PT ;  /* 0x0000ffff40177812 */ /* 0x000fe400078ec0ff */
[----:B------:R-:W-:Y:S02]  /*58d0*/  LOP3.LUT R60, R60, 0xffff, RZ, 0xc0, !PT ;  /* 0x0000ffff3c3c7812 */ /* 0x000fe400078ec0ff */
[----:B------:R-:W-:-:S02]  /*58e0*/  LOP3.LUT R54, R54, 0xffff, RZ, 0xc0, !PT ;  /* 0x0000ffff36367812 */ /* 0x000fc400078ec0ff */
[----:B------:R-:W-:Y:S02]  /*58f0*/  LOP3.LUT R25, R50, 0xffff, RZ, 0xc0, !PT ;  /* 0x0000ffff32197812 */ /* 0x000fe400078ec0ff */
[----:B------:R-:W-:Y:S02]  /*5900*/  LOP3.LUT R46, R46, 0xffff, RZ, 0xc0, !PT ;  /* 0x0000ffff2e2e7812 */ /* 0x000fe400078ec0ff */
[----:B------:R-:W-:Y:S02]  /*5910*/  F2FP.SATFINITE.E5M2.F32.PACK_AB_MERGE_C R70, R71, R70, RZ ;  /* 0x000000464746723e */ /* 0x000fe400048060ff */
[----:B------:R-:W-:Y:S02]  /*5920*/  F2FP.SATFINITE.E5M2.F32.PACK_AB_MERGE_C R66, R67, R66, RZ ;  /* 0x000000424342723e */ /* 0x000fe400048060ff */
[----:B------:R-:W-:Y:S02]  /*5930*/  F2FP.SATFINITE.E5M2.F32.PACK_AB_MERGE_C R62, R63, R62, RZ ;  /* 0x0000003e3f3e723e */ /* 0x000fe400048060ff */
[----:B------:R-:W-:-:S02]  /*5940*/  LOP3.LUT R13, R2, 0x1e0, RZ, 0xc0, !PT ;  /* 0x000001e0020d7812 */ /* 0x000fc400078ec0ff */
[----:B------:R-:W-:Y:S02]  /*5950*/  LOP3.LUT R4, R4, 0x60, RZ, 0xc0, !PT ;  /* 0x0000006004047812 */ /* 0x000fe400078ec0ff */
[----:B------:R-:W-:Y:S02]  /*5960*/  LOP3.LUT R16, R7, 0x61fc, R8, 0xc8, !PT ;  /* 0x000061fc07107812 */ /* 0x000fe400078ec808 */
[--C-:B------:R-:W-:Y:S01]  /*5970*/  PRMT R5, R44, 0x3340, R1.reuse ;  /* 0x000033402c057816 */ /* 0x100fe20000000001 */
[----:B------:R-:W-:Y:S01]  /*5980*/  IMAD R13, R13, 0x10, R4 ;  /* 0x000000100d0d7824 */ /* 0x000fe200078e0204 */
[----:B------:R-:W-:Y:S02]  /*5990*/  PRMT R6, R19, 0x3340, R20 ;  /* 0x0000334013067816 */ /* 0x000fe40000000014 */
[----:B------:R-:W-:Y:S02]  /*59a0*/  F2FP.SATFINITE.E5M2.F32.PACK_AB_MERGE_C R26, R27, R26, RZ ;  /* 0x0000001a1b1a723e */ /* 0x000fe400048060ff */
[----:B------:R-:W-:-:S02]  /*59b0*/  PRMT R8, R46, 0x3340, R1 ;  /* 0x000033402e087816 */ /* 0x000fc40000000001 */
[----:B------:R-:W-:Y:S02]  /*59c0*/  PRMT R10, R60, 0x3340, R1 ;  /* 0x000033403c0a7816 */ /* 0x000fe40000000001 */
[----:B------:R-:W-:Y:S02]  /*59d0*/  PRMT R7, R54, 0x3340, R25 ;  /* 0x0000334036077816 */ /* 0x000fe40000000019 */
[----:B------:R-:W-:Y:S02]  /*59e0*/  PRMT R9, R68, 0x3340, R23 ;  /* 0x0000334044097816 */ /* 0x000fe40000000017 */
[----:B------:R-:W-:Y:S02]  /*59f0*/  LOP3.LUT R70, R70, 0xffff, RZ, 0xc0, !PT ;  /* 0x0000ffff46467812 */ /* 0x000fe400078ec0ff */
[----:B------:R-:W-:Y:S02]  /*5a00*/  LOP3.LUT R27, R66, 0xffff, RZ, 0xc0, !PT ;  /* 0x0000ffff421b7812 */ /* 0x000fe400078ec0ff */
[----:B------:R-:W-:-:S02]  /*5a10*/  LOP3.LUT R62, R62, 0xffff, RZ, 0xc0, !PT ;  /* 0x0000ffff3e3e7812 */ /* 0x000fc400078ec0ff */
[----:B------:R-:W-:Y:S02]  /*5a20*/  PRMT R6, R6, 0x5410, R5 ;  /* 0x0000541006067816 */ /* 0x000fe40000000005 */
[----:B------:R-:W-:Y:S02]  /*5a30*/  PRMT R5, R7, 0x5410, R8 ;  /* 0x0000541007057816 */ /* 0x000fe40000000008 */
[----:B------:R-:W-:Y:S02]  /*5a40*/  PRMT R4, R9, 0x5410, R10 ;  /* 0x0000541009047816 */ /* 0x000fe4000000000a */
[----:B------:R-:W-:Y:S02]  /*5a50*/  PRMT R10, R62, 0x3340, R1 ;  /* 0x000033403e0a7816 */ /* 0x000fe40000000001 */
[----:B------:R-:W-:Y:S02]  /*5a60*/  PRMT R7, R70, 0x3340, R27 ;  /* 0x0000334046077816 */ /* 0x000fe4000000001b */
[----:B------:R-:W-:-:S02]  /*5a70*/  F2FP.SATFINITE.E5M2.F32.PACK_AB_MERGE_C R36, R37, R36, RZ ;  /* 0x000000242524723e */ /* 0x000fc400048060ff */
[----:B------:R-:W-:Y:S02]  /*5a80*/  F2FP.SATFINITE.E5M2.F32.PACK_AB_MERGE_C R32, R33, R32, RZ ;  /* 0x000000202120723e */ /* 0x000fe400048060ff */
[----:B------:R-:W-:Y:S02]  /*5a90*/  F2FP.SATFINITE.E5M2.F32.PACK_AB_MERGE_C R30, R31, R30, RZ ;  /* 0x0000001e1f1e723e */ /* 0x000fe400048060ff */
[----:B------:R-:W-:Y:S02]  /*5aa0*/  PRMT R7, R7, 0x5410, R10 ;  /* 0x0000541007077816 */ /* 0x000fe4000000000a */
[----:B------:R-:W-:Y:S02]  /*5ab0*/  LOP3.LUT R48, R28, 0xffff, RZ, 0xc0, !PT ;  /* 0x0000ffff1c307812 */ /* 0x000fe400078ec0ff */
[----:B------:R-:W-:Y:S02]  /*5ac0*/  LOP3.LUT R36, R36, 0xffff, RZ, 0xc0, !PT ;  /* 0x0000ffff24247812 */ /* 0x000fe400078ec0ff */
[----:B------:R-:W-:-:S02]  /*5ad0*/  LOP3.LUT R31, R32, 0xffff, RZ, 0xc0, !PT ;  /* 0x0000ffff201f7812 */ /* 0x000fc400078ec0ff */
[----:B------:R-:W-:Y:S02]  /*5ae0*/  SHF.R.U32.HI R10, RZ, 0x8, R12 ;  /* 0x00000008ff0a7819 */ /* 0x000fe4000001160c */
[----:B------:R-:W-:Y:S02]  /*5af0*/  F2FP.SATFINITE.E5M2.F32.PACK_AB_MERGE_C R38, R39, R38, RZ ;  /* 0x000000262726723e */ /* 0x000fe400048060ff */
[----:B------:R-:W-:Y:S02]  /*5b00*/  SHF.R.U32.HI R11, RZ, 0x8, R11 ;  /* 0x00000008ff0b7819 */ /* 0x000fe4000001160b */
[----:B------:R-:W-:Y:S02]  /*5b10*/  SHF.R.U32.HI R12, RZ, 0x8, R17 ;  /* 0x00000008ff0c7819 */ /* 0x000fe40000011611 */
[----:B------:R-:W-:Y:S02]  /*5b20*/  PRMT R8, R48, 0x3340, R1 ;  /* 0x0000334030087816 */ /* 0x000fe40000000001 */
[----:B------:R-:W-:-:S02]  /*5b30*/  PRMT R9, R36, 0x3340, R31 ;  /* 0x0000334024097816 */ /* 0x000fc4000000001f */
[----:B------:R-:W-:Y:S02]  /*5b40*/  LOP3.LUT R38, R38, 0xffff, RZ, 0xc0, !PT ;  /* 0x0000ffff26267812 */ /* 0x000fe400078ec0ff */
[----:B------:R-:W-:Y:S02]  /*5b50*/  LOP3.LUT R50, R30, 0xffff, RZ, 0xc0, !PT ;  /* 0x0000ffff1e327812 */ /* 0x000fe400078ec0ff */
[----:B------:R-:W-:Y:S02]  /*5b60*/  LOP3.LUT R33, R34, 0xffff, RZ, 0xc0, !PT ;  /* 0x0000ffff22217812 */ /* 0x000fe400078ec0ff */
[----:B------:R-:W-:Y:S02]  /*5b70*/  LOP3.LUT R11, R11, 0xffff, RZ, 0xc0, !PT ;  /* 0x0000ffff0b0b7812 */ /* 0x000fe400078ec0ff */
[----:B------:R-:W-:Y:S02]  /*5b80*/  LOP3.LUT R14, R10, 0xffff, RZ, 0xc0, !PT ;  /* 0x0000ffff0a0e7812 */ /* 0x000fe400078ec0ff */
[----:B------:R-:W-:-:S02]  /*5b90*/  LOP3.LUT R12, R12, 0xffff, RZ, 0xc0, !PT ;  /* 0x0000ffff0c0c7812 */ /* 0x000fc400078ec0ff */
[----:B------:R-:W-:Y:S02]  /*5ba0*/  PRMT R9, R9, 0x5410, R8 ;  /* 0x0000541009097816 */ /* 0x000fe40000000008 */
[----:B------:R-:W-:Y:S02]  /*5bb0*/  PRMT R15, R50, 0x3340, R1 ;  /* 0x00003340320f7816 */ /* 0x000fe40000000001 */
[----:B------:R-:W-:Y:S02]  /*5bc0*/  PRMT R8, R38, 0x3340, R33 ;  /* 0x0000334026087816 */ /* 0x000fe40000000021 */
[----:B------:R-:W-:Y:S02]  /*5bd0*/  PRMT R17, R14, 0x3340, R11 ;  /* 0x000033400e117816 */ /* 0x000fe4000000000b */
[----:B------:R-:W-:Y:S02]  /*5be0*/  SHF.R.U32.HI R11, RZ, 0x8, R19 ;  /* 0x00000008ff0b7819 */ /* 0x000fe40000011613 */
[----:B------:R-:W-:-:S02]  /*5bf0*/  PRMT R8, R8, 0x5410, R15 ;  /* 0x0000541008087816 */ /* 0x000fc4000000000f */
[----:B------:R-:W-:Y:S02]  /*5c00*/  LOP3.LUT R10, R2, 0x1c, RZ, 0xc0, !PT ;  /* 0x0000001c020a7812 */ /* 0x000fe400078ec0ff */
[----:B------:R-:W-:Y:S02]  /*5c10*/  SHF.R.U32.HI R14, RZ, 0x8, R52 ;  /* 0x00000008ff0e7819 */ /* 0x000fe40000011634 */
[----:B------:R-:W-:Y:S02]  /*5c20*/  SHF.R.U32.HI R15, RZ, 0x8, R21 ;  /* 0x00000008ff0f7819 */ /* 0x000fe40000011615 */
[----:B------:R-:W-:Y:S01]  /*5c30*/  LOP3.LUT R11, R11, 0xffff, RZ, 0xc0, !PT ;  /* 0x0000ffff0b0b7812 */ /* 0x000fe200078ec0ff */
[----:B------:R-:W-:Y:S01]  /*5c40*/  IMAD.IADD R10, R10, 0x1, R13 ;  /* 0x000000010a0a7824 */ /* 0x000fe200078e020d */
[----:B------:R-:W-:Y:S02]  /*5c50*/  LOP3.LUT R15, R15, 0xffff, RZ, 0xc0, !PT ;  /* 0x0000ffff0f0f7812 */ /* 0x000fe400078ec0ff */
[----:B------:R-:W-:-:S02]  /*5c60*/  LOP3.LUT R14, R14, 0xffff, RZ, 0xc0, !PT ;  /* 0x0000ffff0e0e7812 */ /* 0x000fc400078ec0ff */
[----:B------:R-:W-:Y:S02]  /*5c70*/  SHF.R.U32.HI R13, RZ, 0x8, R44 ;  /* 0x00000008ff0d7819 */ /* 0x000fe4000001162c */
[----:B------:R-:W-:Y:S02]  /*5c80*/  PRMT R19, R14, 0x3340, R15 ;  /* 0x000033400e137816 */ /* 0x000fe4000000000f */
[----:B------:R-:W-:Y:S02]  /*5c90*/  SHF.R.U32.HI R14, RZ, 0x8, R54 ;  /* 0x00000008ff0e7819 */ /* 0x000fe40000011636 */
[----:B------:R-:W-:Y:S02]  /*5ca0*/  SHF.R.U32.HI R15, RZ, 0x8, R25 ;  /* 0x00000008ff0f7819 */ /* 0x000fe40000011619 */
[----:B------:R-:W-:Y:S02]  /*5cb0*/  LOP3.LUT R13, R13, 0xffff, RZ, 0xc0, !PT ;  /* 0x0000ffff0d0d7812 */ /* 0x000fe400078ec0ff */
[----:B------:R-:W-:-:S02]  /*5cc0*/  LOP3.LUT R15, R15, 0xffff, RZ, 0xc0, !PT ;  /* 0x0000ffff0f0f7812 */ /* 0x000fc400078ec0ff */
[----:B------:R-:W-:Y:S02]  /*5cd0*/  LOP3.LUT R14, R14, 0xffff, RZ, 0xc0, !PT ;  /* 0x0000ffff0e0e7812 */ /* 0x000fe400078ec0ff */
[----:B------:R-:W-:Y:S02]  /*5ce0*/  PRMT R22, R13, 0x3340, R22 ;  /* 0x000033400d167816 */ /* 0x000fe40000000016 */
[----:B------:R-:W-:Y:S02]  /*5cf0*/  SHF.R.U32.HI R13, RZ, 0x8, R60 ;  /* 0x00000008ff0d7819 */ /* 0x000fe4000001163c */
[----:B------:R-:W-:Y:S02]  /*5d00*/  F2FP.SATFINITE.E5M2.F32.PACK_AB_MERGE_C R72, R73, R72, RZ ;  /* 0x000000484948723e */ /* 0x000fe400048060ff */
[----:B------:R-:W-:Y:S02]  /*5d10*/  LOP3.LUT R32, R13, 0xffff, RZ, 0xc0, !PT ;  /* 0x0000ffff0d207812 */ /* 0x000fe400078ec0ff */
[----:B------:R-:W-:-:S02]  /*5d20*/  SHF.R.U32.HI R13, RZ, 0x8, R62 ;  /* 0x00000008ff0d7819 */ /* 0x000fc4000001163e */
[----:B------:R-:W-:Y:S02]  /*5d30*/  F2FP.SATFINITE.E5M2.F32.PACK_AB_MERGE_C R74, R75, R74, RZ ;  /* 0x0000004a4b4a723e */ /* 0x000fe400048060ff */
[----:B------:R-:W-:Y:S02]  /*5d40*/  LOP3.LUT R34, R13, 0xffff, RZ, 0xc0, !PT ;  /* 0x0000ffff0d227812 */ /* 0x000fe400078ec0ff */
[----:B------:R-:W-:Y:S02]  /*5d50*/  SHF.R.U32.HI R13, RZ, 0x8, R50 ;  /* 0x00000008ff0d7819 */ /* 0x000fe40000011632 */
[----:B------:R-:W-:Y:S02]  /*5d60*/  LOP3.LUT R40, R40, 0xffff, RZ, 0xc0, !PT ;  /* 0x0000ffff28287812 */ /* 0x000fe400078ec0ff */
[----:B------:R-:W-:Y:S02]  /*5d70*/  F2FP.SATFINITE.E5M2.F32.PACK_AB_MERGE_C R56, R57, R56, RZ ;  /* 0x000000383938723e */ /* 0x000fe400048060ff */
[----:B------:R-:W-:-:S02]  /*5d80*/  PRMT R32, R32, 0x3340, R1 ;  /* 0x0000334020207816 */ /* 0x000fc40000000001 */
[----:B------:R-:W-:Y:S02]  /*5d90*/  F2FP.SATFINITE.E5M2.F32.PACK_AB_MERGE_C R42, R43, R42, RZ ;  /* 0x0000002a2b2a723e */ /* 0x000fe400048060ff */
[----:B------:R-:W-:Y:S02]  /*5da0*/  F2FP.SATFINITE.E5M2.F32.PACK_AB_MERGE_C R58, R59, R58, RZ ;  /* 0x0000003a3b3a723e */ /* 0x000fe400048060ff */
[----:B------:R-:W-:Y:S02]  /*5db0*/  LOP3.LUT R42, R42, 0xffff, RZ, 0xc0, !PT ;  /* 0x0000ffff2a2a7812 */ /* 0x000fe400078ec0ff */
[----:B------:R-:W-:Y:S02]  /*5dc0*/  LOP3.LUT R24, R24, 0xffff, RZ, 0xc0, !PT ;  /* 0x0000ffff18187812 */ /* 0x000fe400078ec0ff */
[----:B------:R-:W-:Y:S02]  /*5dd0*/  LOP3.LUT R58, R58, 0xffff, RZ, 0xc0, !PT ;  /* 0x0000ffff3a3a7812 */ /* 0x000fe400078ec0ff */
[----:B------:R-:W-:-:S02]  /*5de0*/  PRMT R5, R5, 0x4210, R42 ;  /* 0x0000421005057816 */ /* 0x000fc4000000002a */
[----:B--2---:R-:W-:Y:S02]  /*5df0*/  LOP3.LUT R30, R16, 0x60, R18, 0x78, !PT ;  /* 0x00000060101e7812 */ /* 0x004fe400078e7812 */
[----:B------:R-:W-:Y:S02]  /*5e00*/  PRMT R18, R12, 0x3340, R1 ;  /* 0x000033400c127816 */ /* 0x000fe40000000001 */
[----:B------:R-:W-:Y:S02]  /*5e10*/  SHF.R.U32.HI R16, RZ, 0x8, R29 ;  /* 0x00000008ff107819 */ /* 0x000fe4000001161d */
[----:B------:R-:W-:Y:S02]  /*5e20*/  SHF.R.U32.HI R12, RZ, 0x8, R20 ;  /* 0x00000008ff0c7819 */ /* 0x000fe40000011614 */
[----:B------:R-:W-:Y:S02]  /*5e30*/  LOP3.LUT R16, R16, 0xffff, RZ, 0xc0, !PT ;  /* 0x0000ffff10107812 */ /* 0x000fe400078ec0ff */
[----:B------:R-:W-:-:S02]  /*5e40*/  LOP3.LUT R12, R12, 0xffff, RZ, 0xc0, !PT ;  /* 0x0000ffff0c0c7812 */ /* 0x000fc400078ec0ff */
[----:B------:R-:W-:Y:S02]  /*5e50*/  PRMT R20, R16, 0x3340, R1 ;  /* 0x0000334010147816 */ /* 0x000fe40000000001 */
[----:B------:R-:W-:Y:S02]  /*5e60*/  PRMT R21, R11, 0x3340, R12 ;  /* 0x000033400b157816 */ /* 0x000fe4000000000c */
[----:B------:R-:W-:Y:S02]  /*5e70*/  SHF.R.U32.HI R16, RZ, 0x8, R46 ;  /* 0x00000008ff107819 */ /* 0x000fe4000001162e */
[----:B------:R-:W-:Y:S02]  /*5e80*/  SHF.R.U32.HI R11, RZ, 0x8, R68 ;  /* 0x00000008ff0b7819 */ /* 0x000fe40000011644 */
[----:B------:R-:W-:Y:S02]  /*5e90*/  SHF.R.U32.HI R12, RZ, 0x8, R23 ;  /* 0x00000008ff0c7819 */ /* 0x000fe40000011617 */
[----:B------:R-:W-:-:S02]  /*5ea0*/  LOP3.LUT R16, R16, 0xffff, RZ, 0xc0, !PT ;  /* 0x0000ffff10107812 */ /* 0x000fc400078ec0ff */
[----:B------:R-:W-:Y:S02]  /*5eb0*/  LOP3.LUT R12, R12, 0xffff, RZ, 0xc0, !PT ;  /* 0x0000ffff0c0c7812 */ /* 0x000fe400078ec0ff */
[----:B------:R-:W-:Y:S02]  /*5ec0*/  LOP3.LUT R11, R11, 0xffff, RZ, 0xc0, !PT ;  /* 0x0000ffff0b0b7812 */ /* 0x000fe400078ec0ff */
[----:B------:R-:W-:Y:S02]  /*5ed0*/  PRMT R28, R16, 0x3340, R1 ;  /* 0x00003340101c7816 */ /* 0x000fe40000000001 */
[----:B------:R-:W-:Y:S02]  /*5ee0*/  PRMT R25, R11, 0x3340, R12 ;  /* 0x000033400b197816 */ /* 0x000fe4000000000c */
[----:B------:R-:W-:Y:S02]  /*5ef0*/  SHF.R.U32.HI R16, RZ, 0x8, R48 ;  /* 0x00000008ff107819 */ /* 0x000fe40000011630 */
[----:B------:R-:W-:-:S02]  /*5f00*/  SHF.R.U32.HI R11, RZ, 0x8, R70 ;  /* 0x00000008ff0b7819 */ /* 0x000fc40000011646 */
[----:B------:R-:W-:Y:S02]  /*5f10*/  SHF.R.U32.HI R12, RZ, 0x8, R27 ;  /* 0x00000008ff0c7819 */ /* 0x000fe4000001161b */
[----:B------:R-:W-:Y:S02]  /*5f20*/  PRMT R23, R14, 0x3340, R15 ;  /* 0x000033400e177816 */ /* 0x000fe4000000000f */
[----:B------:R-:W-:Y:S02]  /*5f30*/  LOP3.LUT R16, R16, 0xffff, RZ, 0xc0, !PT ;  /* 0x0000ffff10107812 */ /* 0x000fe400078ec0ff */
[----:B------:R-:W-:Y:S02]  /*5f40*/  SHF.R.U32.HI R14, RZ, 0x8, R36 ;  /* 0x00000008ff0e7819 */ /* 0x000fe40000011624 */
[----:B------:R-:W-:Y:S02]  /*5f50*/  SHF.R.U32.HI R15, RZ, 0x8, R31 ;  /* 0x00000008ff0f7819 */ /* 0x000fe4000001161f */
[----:B------:R-:W-:-:S02]  /*5f60*/  LOP3.LUT R12, R12, 0xffff, RZ, 0xc0, !PT ;  /* 0x0000ffff0c0c7812 */ /* 0x000fc400078ec0ff */
[----:B------:R-:W-:Y:S02]  /*5f70*/  LOP3.LUT R11, R11, 0xffff, RZ, 0xc0, !PT ;  /* 0x0000ffff0b0b7812 */ /* 0x000fe400078ec0ff */
[----:B------:R-:W-:Y:S02]  /*5f80*/  PRMT R27, R16, 0x3340, R1 ;  /* 0x00003340101b7816 */ /* 0x000fe40000000001 */
[----:B------:R-:W-:Y:S02]  /*5f90*/  LOP3.LUT R15, R15, 0xffff, RZ, 0xc0, !PT ;  /* 0x0000ffff0f0f7812 */ /* 0x000fe400078ec0ff */
[----:B------:R-:W-:Y:S02]  /*5fa0*/  LOP3.LUT R14, R14, 0xffff, RZ, 0xc0, !PT ;  /* 0x0000ffff0e0e7812 */ /* 0x000fe400078ec0ff */
[----:B------:R-:W-:Y:S02]  /*5fb0*/  PRMT R16, R11, 0x3340, R12 ;  /* 0x000033400b107816 */ /* 0x000fe4000000000c */
[----:B------:R-:W-:-:S02]  /*5fc0*/  SHF.R.U32.HI R12, RZ, 0x8, R33 ;  /* 0x00000008ff0c7819 */ /* 0x000fc40000011621 */
[----:B------:R-:W-:Y:S02]  /*5fd0*/  SHF.R.U32.HI R11, RZ, 0x8, R38 ;  /* 0x00000008ff0b7819 */ /* 0x000fe40000011626 */
[----:B------:R-:W-:Y:S02]  /*5fe0*/  PRMT R14, R14, 0x3340, R15 ;  /* 0x000033400e0e7816 */ /* 0x000fe4000000000f */
[----:B------:R-:W-:Y:S02]  /*5ff0*/  LOP3.LUT R12, R12, 0xffff, RZ, 0xc0, !PT ;  /* 0x0000ffff0c0c7812 */ /* 0x000fe400078ec0ff */
[----:B------:R-:W-:Y:S02]  /*6000*/  LOP3.LUT R15, R11, 0xffff, RZ, 0xc0, !PT ;  /* 0x0000ffff0b0f7812 */ /* 0x000fe400078ec0ff */
[----:B------:R-:W-:Y:S02]  /*6010*/  PRMT R29, R34, 0x3340, R1 ;  /* 0x00003340221d7816 */ /* 0x000fe40000000001 */
[----:B------:R-:W-:-:S02]  /*6020*/  LOP3.LUT R34, R13, 0xffff, RZ, 0xc0, !PT ;  /* 0x0000ffff0d227812 */ /* 0x000fc400078ec0ff */
[----:B------:R-:W-:Y:S02]  /*6030*/  PRMT R12, R15, 0x3340, R12 ;  /* 0x000033400f0c7816 */ /* 0x000fe4000000000c */
[----:B------:R-:W-:Y:S02]  /*6040*/  LOP3.LUT R11, R72, 0xffff, RZ, 0xc0, !PT ;  /* 0x0000ffff480b7812 */ /* 0x000fe400078ec0ff */
[----:B------:R-:W-:Y:S01]  /*6050*/  PRMT R15, R3, 0x4210, R40 ;  /* 0x00004210030f7816 */ /* 0x000fe20000000028 */
[----:B------:R-:W-:Y:S01]  /*6060*/  BAR.SYNC.DEFER_BLOCKING 0x0 ;  /* 0x0000000000007b1d */ /* 0x000fe20000010000 */
[----:B------:R-:W-:Y:S02]  /*6070*/  PRMT R3, R34, 0x3340, R1 ;  /* 0x0000334022037816 */ /* 0x000fe40000000001 */
[----:B------:R-:W-:Y:S02]  /*6080*/  PRMT R13, R0, 0x4210, R11 ;  /* 0x00004210000d7816 */ /* 0x000fe4000000000b */
[----:B------:R-:W-:-:S02]  /*6090*/  PRMT R27, R14, 0x5410, R27 ;  /* 0x000054100e1b7816 */ /* 0x000fc4000000001b */
[----:B------:R-:W-:Y:S02]  /*60a0*/  PRMT R14, R12, 0x5410, R3 ;  /* 0x000054100c0e7816 */ /* 0x000fe40000000003 */
[----:B------:R-:W-:Y:S02]  /*60b0*/  PRMT R22, R21, 0x5410, R22 ;  /* 0x0000541015167816 */ /* 0x000fe40000000016 */
[----:B------:R-:W-:Y:S02]  /*60c0*/  LOP3.LUT R3, R74, 0xffff, RZ, 0xc0, !PT ;  /* 0x0000ffff4a037812 */ /* 0x000fe400078ec0ff */
[----:B------:R-:W-:Y:S02]  /*60d0*/  PRMT R32, R25, 0x5410, R32 ;  /* 0x0000541019207816 */ /* 0x000fe40000000020 */
[----:B------:R-:W-:Y:S02]  /*60e0*/  PRMT R18, R17, 0x5410, R18 ;  /* 0x0000541011127816 */ /* 0x000fe40000000012 */
[----:B------:R-:W-:Y:S01]  /*60f0*/  PRMT R19, R19, 0x5410, R20 ;  /* 0x0000541013137816 */ /* 0x000fe20000000014 */
[----:B------:R1:W-:Y:S04]  /*6100*/  STS [R10+UR4], R13 ;  /* 0x0000000d0a007988 */ /* 0x0003e80008000804 */
[----:B------:R2:W-:Y:S01]  /*6110*/  STS [R10+UR4+0x80], R15 ;  /* 0x0000800f0a007988 */ /* 0x0005e20008000804 */
[----:B-1----:R-:W-:-:S02]  /*6120*/  PRMT R13, R6, 0x4210, R3 ;  /* 0x00004210060d7816 */ /* 0x002fc40000000003 */
[----:B--2---:R-:W-:Y:S02]  /*6130*/  PRMT R15, R22, 0x5210, R3 ;  /* 0x00005210160f7816 */ /* 0x004fe40000000003 */
[----:B------:R-:W-:Y:S02]  /*6140*/  LOP3.LUT R3, R56, 0xffff, RZ, 0xc0, !PT ;  /* 0x0000ffff38037812 */ /* 0x000fe400078ec0ff */
[----:B------:R-:W-:Y:S02]  /*6150*/  PRMT R23, R23, 0x5410, R28 ;  /* 0x0000541017177816 */ /* 0x000fe4000000001c */
[--C-:B------:R-:W-:Y:S02]  /*6160*/  PRMT R4, R4, 0x4210, R3.reuse ;  /* 0x0000421004047816 */ /* 0x100fe40000000003 */
[----:B------:R-:W-:Y:S02]  /*6170*/  PRMT R32, R32, 0x5210, R3 ;  /* 0x0000521020207816 */ /* 0x000fe40000000003 */
[----:B------:R-:W-:-:S02]  /*6180*/  LOP3.LUT R3, R26, 0xffff, RZ, 0xc0, !PT ;  /* 0x0000ffff1a037812 */ /* 0x000fc400078ec0ff */
[----:B------:R-:W-:Y:S02]  /*6190*/  PRMT R29, R16, 0x5410, R29 ;  /* 0x00005410101d7816 */ /* 0x000fe4000000001d */
[----:B------:R-:W-:Y:S02]  /*61a0*/  PRMT R11, R18, 0x5210, R11 ;  /* 0x00005210120b7816 */ /* 0x000fe4000000000b */
[----:B------:R-:W-:Y:S02]  /*61b0*/  PRMT R19, R19, 0x5210, R40 ;  /* 0x0000521013137816 */ /* 0x000fe40000000028 */
[----:B------:R-:W-:Y:S02]  /*61c0*/  PRMT R23, R23, 0x5210, R42 ;  /* 0x0000521017177816 */ /* 0x000fe4000000002a */
[----:B------:R-:W-:Y:S02]  /*61d0*/  PRMT R6, R9, 0x4210, R24 ;  /* 0x0000421009067816 */ /* 0x000fe40000000018 */
[----:B------:R-:W-:-:S02]  /*61e0*/  LOP3.LUT R0, R10, 0x20, RZ, 0x3c, !PT ;  /* 0x000000200a007812 */ /* 0x000fc400078e3cff */
[--C-:B------:R-:W-:Y:S02]  /*61f0*/  PRMT R8, R8, 0x4210, R3.reuse ;  /* 0x0000421008087816 */ /* 0x100fe40000000003 */
[----:B------:R-:W-:Y:S02]  /*6200*/  PRMT R14, R14, 0x5210, R3 ;  /* 0x000052100e0e7816 */ /* 0x000fe40000000003 */
[----:B------:R-:W-:Y:S02]  /*6210*/  PRMT R24, R27, 0x5210, R24 ;  /* 0x000052101b187816 */ /* 0x000fe40000000018 */
[--C-:B------:R-:W-:Y:S02]  /*6220*/  PRMT R12, R7, 0x4210, R58.reuse ;  /* 0x00004210070c7816 */ /* 0x100fe4000000003a */
[----:B------:R-:W-:Y:S02]  /*6230*/  LOP3.LUT R3, R10, 0x40, RZ, 0x3c, !PT ;  /* 0x000000400a037812 */ /* 0x000fe400078e3cff */
[----:B------:R-:W-:-:S02]  /*6240*/  PRMT R58, R29, 0x5210, R58 ;  /* 0x000052101d3a7816 */ /* 0x000fc4000000003a */
[----:B------:R-:W-:Y:S01]  /*6250*/  LOP3.LUT R7, R10, 0x60, RZ, 0x3c, !PT ;  /* 0x000000600a077812 */ /* 0x000fe200078e3cff */
[----:B------:R-:W-:Y:S04]  /*6260*/  STS [R10+UR4+0x100], R11 ;  /* 0x0001000b0a007988 */ /* 0x000fe80008000804 */
[----:B------:R1:W-:Y:S04]  /*6270*/  STS [R10+UR4+0x180], R19 ;  /* 0x000180130a007988 */ /* 0x0003e80008000804 */
[----:B------:R-:W-:Y:S04]  /*6280*/  STS [R0+UR4+0x2000], R13 ;  /* 0x0020000d00007988 */ /* 0x000fe80008000804 */
[----:B------:R-:W-:Y:S04]  /*6290*/  STS [R0+UR4+0x2100], R15 ;  /* 0x0021000f00007988 */ /* 0x000fe80008000804 */
[----:B------:R-:W-:Y:S04]  /*62a0*/  STS [R0+UR4+0x2080], R5 ;  /* 0x0020800500007988 */ /* 0x000fe80008000804 */
[----:B------:R2:W-:Y:S04]  /*62b0*/  STS [R0+UR4+0x2180], R23 ;  /* 0x0021801700007988 */ /* 0x0005e80008000804 */
[----:B------:R-:W-:Y:S04]  /*62c0*/  STS [R3+UR4+0x4000], R4 ;  /* 0x0040000403007988 */ /* 0x000fe80008000804 */
[----:B------:R-:W-:Y:S01]  /*62d0*/  STS [R3+UR4+0x4100], R32 ;  /* 0x0041002003007988 */ /* 0x000fe20008000804 */
[----:B-1----:R-:W-:Y:S01]  /*62e0*/  SHF.R.U32.HI R19, RZ, 0x6, R2 ;  /* 0x00000006ff137819 */ /* 0x002fe20000011602 */
[----:B--2---:R-:W1:Y:S02]  /*62f0*/  LDC R0, c[0x0][0x3b8] ;  /* 0x0000ee00ff007b82 */ /* 0x004e640000000800 */
[----:B------:R-:W-:Y:S04]  /*6300*/  STS [R3+UR4+0x4080], R6 ;  /* 0x0040800603007988 */ /* 0x000fe80008000804 */
[----:B------:R-:W-:Y:S04]  /*6310*/  STS [R3+UR4+0x4180], R24 ;  /* 0x0041801803007988 */ /* 0x000fe80008000804 */
[----:B------:R4:W-:Y:S04]  /*6320*/  STS [R7+UR4+0x6000], R12 ;  /* 0x0060000c07007988 */ /* 0x0009e80008000804 */
[----:B------:R-:W-:Y:S04]  /*6330*/  STS [R7+UR4+0x6100], R58 ;  /* 0x0061003a07007988 */ /* 0x000fe80008000804 */
[----:B------:R-:W-:Y:S04]  /*6340*/  STS [R7+UR4+0x6080], R8 ;  /* 0x0060800807007988 */ /* 0x000fe80008000804 */
[----:B------:R2:W-:Y:S01]  /*6350*/  STS [R7+UR4+0x6180], R14 ;  /* 0x0061800e07007988 */ /* 0x0005e20008000804 */
[----:B------:R-:W-:Y:S01]  /*6360*/  BAR.SYNC.DEFER_BLOCKING 0x0 ;  /* 0x0000000000007b1d */ /* 0x000fe20000010000 */
[----:B------:R-:W-:-:S02]  /*6370*/  SGXT.U32 R19, R19, 0x3 ;  /* 0x000000031313781a */ /* 0x000fc40000000000 */
[----:B0-----:R-:W-:Y:S02]  /*6380*/  ISETP.GE.AND P0, PT, R35, UR10, PT ;  /* 0x0000000a23007c0c */ /* 0x001fe4000bf06270 */
[----:B---3--:R-:W-:Y:S01]  /*6390*/  LOP3.LUT R13, R41, 0x1d0, R19, 0xfe, !PT ;  /* 0x000001d0290d7812 */ /* 0x008fe200078efe13 */
[----:B------:R-:W0:Y:S04]  /*63a0*/  LDS R6, [R30+UR4] ;  /* 0x000000041e067984 */ /* 0x000e280008000800 */
[----:B------:R-:W3:Y:S04]  /*63b0*/  LDS R5, [R30+UR4+0x200] ;  /* 0x000200041e057984 */ /* 0x000ee80008000800 */
[----:B------:R-:W0:Y:S01]  /*63c0*/  LDS R3, [R30+UR4+0x400] ;  /* 0x000400041e037984 */ /* 0x000e220008000800 */
[----:B------:R-:W-:Y:S01]  /*63d0*/  ISETP.LT.AND P5, PT, R13, UR7, !P0 ;  /* 0x000000070d007c0c */ /* 0x000fe2000c7a1270 */
[----:B----4-:R-:W-:Y:S01]  /*63e0*/  IMAD R12, R35, UR5, RZ ;  /* 0x00000005230c7c24 */ /* 0x010fe2000f8e02ff */
[C---:B------:R-:W-:Y:S01]  /*63f0*/  LEA.HI R17, R2.reuse, 0x8, RZ, 0x1a ;  /* 0x0000000802117811 */ /* 0x040fe200078fd0ff */
[----:B------:R-:W4:Y:S01]  /*6400*/  LDS R13, [R30+UR4+0x600] ;  /* 0x000600041e0d7984 */ /* 0x000f220008000800 */
[----:B------:R-:W-:Y:S01]  /*6410*/  LEA.HI R23, R2, 0x18, RZ, 0x1a ;  /* 0x0000001802177811 */ /* 0x000fe200078fd0ff */
[----:B------:R-:W0:Y:S01]  /*6420*/  LDCU UR5, c[0x0][0x39c] ;  /* 0x00007380ff0577ac */ /* 0x000e220008000800 */
[C---:B------:R-:W-:Y:S01]  /*6430*/  LOP3.LUT R11, R41.reuse, R19, RZ, 0xfc, !PT ;  /* 0x00000013290b7212 */ /* 0x040fe200078efcff */
[C---:B------:R-:W-:Y:S01]  /*6440*/  IMAD.IADD R17, R41.reuse, 0x1, R17 ;  /* 0x0000000129117824 */ /* 0x040fe200078e0211 */
[----:B------:R-:W-:Y:S01]  /*6450*/  IADD3 R10, P1, PT, R12, UR8, RZ ;  /* 0x000000080c0a7c10 */ /* 0x000fe2000ff3e0ff */
[C---:B------:R-:W-:Y:S01]  /*6460*/  IMAD.IADD R23, R41.reuse, 0x1, R23 ;  /* 0x0000000129177824 */ /* 0x040fe200078e0217 */
[C-C-:B------:R-:W-:Y:S01]  /*6470*/  LOP3.LUT R47, R41.reuse, 0x1f0, R19.reuse, 0xfe, !PT ;  /* 0x000001f0292f7812 */ /* 0x140fe200078efe13 */
[----:B------:R-:W0:Y:S01]  /*6480*/  LDCU UR7, c[0x0][0x39c] ;  /* 0x00007380ff0777ac */ /* 0x000e220008000800 */
[----:B------:R-:W-:-:S02]  /*6490*/  LOP3.LUT R46, R41, 0x1e0, R19, 0xfe, !PT ;  /* 0x000001e0292e7812 */ /* 0x000fc400078efe13 */
[C-C-:B------:R-:W-:Y:S02]  /*64a0*/  LOP3.LUT R18, R41.reuse, 0x1c0, R19.reuse, 0xfe, !PT ;  /* 0x000001c029127812 */ /* 0x140fe400078efe13 */
[C-C-:B------:R-:W-:Y:S02]  /*64b0*/  LOP3.LUT R49, R41.reuse, 0x1b0, R19.reuse, 0xfe, !PT ;  /* 0x000001b029317812 */ /* 0x140fe400078efe13 */
[C-C-:B------:R-:W-:Y:S02]  /*64c0*/  LOP3.LUT R50, R41.reuse, 0x1a0, R19.reuse, 0xfe, !PT ;  /* 0x000001a029327812 */ /* 0x140fe400078efe13 */
[C-C-:B------:R-:W-:Y:S02]  /*64d0*/  LOP3.LUT R48, R41.reuse, 0x190, R19.reuse, 0xfe, !PT ;  /* 0x0000019029307812 */ /* 0x140fe400078efe13 */
[C-C-:B--2---:R-:W-:Y:S02]  /*64e0*/  LOP3.LUT R7, R41.reuse, 0x180, R19.reuse, 0xfe, !PT ;  /* 0x0000018029077812 */ /* 0x144fe400078efe13 */
[----:B------:R-:W-:-:S02]  /*64f0*/  LOP3.LUT R8, R41, 0x170, R19, 0xfe, !PT ;  /* 0x0000017029087812 */ /* 0x000fc400078efe13 */
[C-C-:B------:R-:W-:Y:S02]  /*6500*/  LOP3.LUT R4, R41.reuse, 0x160, R19.reuse, 0xfe, !PT ;  /* 0x0000016029047812 */ /* 0x140fe400078efe13 */
[C-C-:B------:R-:W-:Y:S02]  /*6510*/  LOP3.LUT R9, R41.reuse, 0x150, R19.reuse, 0xfe, !PT ;  /* 0x0000015029097812 */ /* 0x140fe400078efe13 */
[C-C-:B------:R-:W-:Y:S02]  /*6520*/  LOP3.LUT R25, R41.reuse, 0x140, R19.reuse, 0xfe, !PT ;  /* 0x0000014029197812 */ /* 0x140fe400078efe13 */
[C-C-:B------:R-:W-:Y:S02]  /*6530*/  LOP3.LUT R26, R41.reuse, 0x130, R19.reuse, 0xfe, !PT ;  /* 0x00000130291a7812 */ /* 0x140fe400078efe13 */
[C-C-:B------:R-:W-:Y:S02]  /*6540*/  LOP3.LUT R27, R41.reuse, 0x120, R19.reuse, 0xfe, !PT ;  /* 0x00000120291b7812 */ /* 0x140fe400078efe13 */
        /* <DEDUP_REMOVED lines=15> */
[--C-:B------:R-:W-:Y:S02]  /*6640*/  LOP3.LUT R15, R41, 0x20, R19.reuse, 0xfe, !PT ;  /* 0x00000020290f7812 */ /* 0x100fe400078efe13 */
[----:B------:R-:W-:Y:S02]  /*6650*/  LEA.HI R2, R2, R41, RZ, 0x1a ;  /* 0x0000002902027211 */ /* 0x000fe400078fd0ff */
[----:B------:R-:W-:Y:S01]  /*6660*/  ISETP.LT.AND P3, PT, R11, UR11, !P0 ;  /* 0x0000000b0b007c0c */ /* 0x000fe2000c761270 */
[-C--:B-1----:R-:W-:Y:S01]  /*6670*/  IMAD R14, R17, R0.reuse, RZ ;  /* 0x00000000110e7224 */ /* 0x082fe200078e02ff */
[----:B------:R-:W-:Y:S01]  /*6680*/  LOP3.LUT R19, R41, 0x10, R19, 0xfe, !PT ;  /* 0x0000001029137812 */ /* 0x000fe200078efe13 */
[----:B------:R-:W-:Y:S01]  /*6690*/  IMAD R41, R11, R0, RZ ;  /* 0x000000000b297224 */ /* 0x000fe200078e02ff */
[----:B------:R-:W-:Y:S01]  /*66a0*/  LEA.HI.X.SX32 R11, R12, UR9, 0x1, P1 ;  /* 0x000000090c0b7c11 */ /* 0x000fe200088f0eff */
[----:B------:R-:W1:Y:S01]  /*66b0*/  LDCU UR8, c[0x0][0x39c] ;  /* 0x00007380ff0877ac */ /* 0x000e620008000800 */
[----:B------:R-:W-:Y:S01]  /*66c0*/  ISETP.LT.AND P1, PT, R17, UR6, !P0 ;  /* 0x0000000611007c0c */ /* 0x000fe2000c721270 */
[----:B------:R-:W2:Y:S01]  /*66d0*/  LDS R12, [R30+UR4+0x800] ;  /* 0x000800041e0c7984 */ /* 0x000ea20008000800 */
[----:B------:R-:W1:Y:S01]  /*66e0*/  LDCU UR6, c[0x0][0x39c] ;  /* 0x00007380ff0677ac */ /* 0x000e620008000800 */
[----:B------:R-:W-:Y:S01]  /*66f0*/  IADD3 R16, P2, PT, R41, R10, RZ ;  /* 0x0000000a29107210 */ /* 0x000fe20007f5e0ff */
[----:B------:R-:W-:-:S03]  /*6700*/  IMAD R21, R19, R0, RZ ;  /* 0x0000000013157224 */ /* 0x000fc600078e02ff */
[-C--:B------:R-:W-:Y:S02]  /*6710*/  LEA.HI.X.SX32 R17, R41, R11.reuse, 0x1, P2 ;  /* 0x0000000b29117211 */ /* 0x080fe400010f0eff */
[----:B------:R-:W-:Y:S02]  /*6720*/  ISETP.LT.AND P2, PT, R18, UR14, !P0 ;  /* 0x0000000e12007c0c */ /* 0x000fe4000c741270 */
[----:B------:R-:W-:Y:S02]  /*6730*/  IADD3 R18, P6, PT, R14, R10, RZ ;  /* 0x0000000a0e127210 */ /* 0x000fe40007fde0ff */
[----:B0-----:R-:W-:Y:S02]  /*6740*/  PRMT R43, R6, 0x7770, RZ ;  /* 0x00007770062b7816 */ /* 0x001fe400000000ff */
[----:B------:R-:W-:Y:S01]  /*6750*/  ISETP.LT.AND P4, PT, R19, UR5, !P0 ;  /* 0x0000000513007c0c */ /* 0x000fe2000c781270 */
[----:B------:R-:W0:Y:S01]  /*6760*/  LDCU UR5, c[0x0][0x39c] ;  /* 0x00007380ff0577ac */ /* 0x000e220008000800 */
[----:B------:R-:W-:-:S02]  /*6770*/  LEA.HI.X.SX32 R19, R14, R11, 0x1, P6 ;  /* 0x0000000b0e137211 */ /* 0x000fc400030f0eff */
[----:B---3--:R-:W-:Y:S01]  /*6780*/  PRMT R51, R5, 0x7770, RZ ;  /* 0x0000777005337816 */ /* 0x008fe200000000ff */
[----:B------:R3:W-:Y:S01]  /*6790*/  @P3 STG.E.U8 desc[UR12][R16.64], R43 ;  /* 0x0000002b10003986 */ /* 0x0007e2000c10110c */
[----:B------:R-:W-:Y:S02]  /*67a0*/  IADD3 R20, P6, PT, R21, R10, RZ ;  /* 0x0000000a15147210 */ /* 0x000fe40007fde0ff */
[----:B------:R-:W-:Y:S01]  /*67b0*/  ISETP.LT.AND P3, PT, R15, UR7, !P0 ;  /* 0x000000070f007c0c */ /* 0x000fe2000c761270 */
[----:B------:R-:W0:Y:S01]  /*67c0*/  LDCU UR7, c[0x0][0x39c] ;  /* 0x00007380ff0777ac */ /* 0x000e220008000800 */
[----:B------:R4:W-:Y:S01]  /*67d0*/  @P1 STG.E.U8 desc[UR12][R18.64], R51 ;  /* 0x0000003312001986 */ /* 0x0009e2000c10110c */
[----:B------:R-:W-:Y:S02]  /*67e0*/  LEA.HI.X.SX32 R21, R21, R11, 0x1, P6 ;  /* 0x0000000b15157211 */ /* 0x000fe400030f0eff */
[C---:B-1----:R-:W-:Y:S01]  /*67f0*/  ISETP.LT.AND P1, PT, R23.reuse, UR6, !P0 ;  /* 0x0000000617007c0c */ /* 0x042fe2000c721270 */
[----:B------:R-:W1:Y:S01]  /*6800*/  LDS R14, [R30+UR4+0xa00] ;  /* 0x000a00041e0e7984 */ /* 0x000e620008000800 */
[----:B------:R-:W-:Y:S01]  /*6810*/  IMAD R23, R23, R0, RZ ;  /* 0x0000000017177224 */ /* 0x000fe200078e02ff */
[----:B------:R-:W0:Y:S01]  /*6820*/  LDCU UR6, c[0x0][0x39c] ;  /* 0x00007380ff0677ac */ /* 0x000e220008000800 */
[----:B---3--:R-:W-:Y:S01]  /*6830*/  PRMT R43, R3, 0x7770, RZ ;  /* 0x00007770032b7816 */ /* 0x008fe200000000ff */
[----:B------:R-:W3:Y:S04]  /*6840*/  LDS R15, [R30+UR4+0xc00] ;  /* 0x000c00041e0f7984 */ /* 0x000ee80008000800 */
[----:B------:R0:W-:Y:S01]  /*6850*/  @P4 STG.E.U8 desc[UR12][R20.64], R43 ;  /* 0x0000002b14004986 */ /* 0x0001e2000c10110c */
[----:B------:R-:W-:Y:S01]  /*6860*/  IADD3 R22, P4, PT, R23, R10, RZ ;  /* 0x0000000a17167210 */ /* 0x000fe20007f9e0ff */
[----:B----4-:R-:W-:-:S02]  /*6870*/  IMAD R51, R0, 0x20, R41 ;  /* 0x0000002000337824 */ /* 0x010fc400078e0229 */
[----:B------:R-:W-:Y:S01]  /*6880*/  VIADD R19, R2, 0x28 ;  /* 0x0000002802137836 */ /* 0x000fe20000000000 */
[-C--:B------:R-:W-:Y:S01]  /*6890*/  LEA.HI.X.SX32 R23, R23, R11.reuse, 0x1, P4 ;  /* 0x0000000b17177211 */ /* 0x080fe200020f0eff */
[----:B------:R-:W4:Y:S01]  /*68a0*/  LDS R17, [R30+UR4+0xe00] ;  /* 0x000e00041e117984 */ /* 0x000f220008000800 */
[----:B------:R-:W-:Y:S01]  /*68b0*/  IADD3 R40, P4, PT, R51, R10, RZ ;  /* 0x0000000a33287210 */ /* 0x000fe20007f9e0ff */
[----:B------:R-:W-:Y:S02]  /*68c0*/  IMAD R18, R19, R0, RZ ;  /* 0x0000000013127224 */ /* 0x000fe400078e02ff */
[----:B------:R-:W3:Y:S01]  /*68d0*/  LDS R16, [R30+UR4+0x1000] ;  /* 0x001000041e107984 */ /* 0x000ee20008000800 */
[----:B0-----:R-:W-:Y:S02]  /*68e0*/  PRMT R21, R13, 0x7770, RZ ;  /* 0x000077700d157816 */ /* 0x001fe400000000ff */
[----:B------:R-:W-:Y:S01]  /*68f0*/  LEA.HI.X.SX32 R41, R51, R11, 0x1, P4 ;  /* 0x0000000b33297211 */ /* 0x000fe200020f0eff */
[----:B------:R-:W-:Y:S04]  /*6900*/  LDS R20, [R30+UR4+0x1400] ;  /* 0x001400041e147984 */ /* 0x000fe80008000800 */
[----:B------:R0:W-:Y:S01]  /*6910*/  @P1 STG.E.U8 desc[UR12][R22.64], R21 ;  /* 0x0000001516001986 */ /* 0x0001e2000c10110c */
[----:B------:R-:W-:-:S02]  /*6920*/  ISETP.LT.AND P1, PT, R42, UR7, !P0 ;  /* 0x000000072a007c0c */ /* 0x000fc4000c721270 */
[----:B------:R-:W-:Y:S02]  /*6930*/  ISETP.LT.AND P6, PT, R19, UR5, !P0 ;  /* 0x0000000513007c0c */ /* 0x000fe4000c7c1270 */
[----:B--2---:R-:W-:Y:S01]  /*6940*/  PRMT R53, R12, 0x7770, RZ ;  /* 0x000077700c357816 */ /* 0x004fe200000000ff */
[----:B------:R-:W-:Y:S01]  /*6950*/  IMAD R51, R0, 0x10, R51 ;  /* 0x0000001000337824 */ /* 0x000fe200078e0233 */
[-C--:B------:R-:W-:Y:S01]  /*6960*/  IADD3 R42, P4, PT, R18, R10.reuse, RZ ;  /* 0x0000000a122a7210 */ /* 0x080fe20007f9e0ff */
[----:B------:R-:W-:Y:S01]  /*6970*/  VIADD R19, R2, 0x38 ;  /* 0x0000003802137836 */ /* 0x000fe20000000000 */
[----:B------:R-:W2:Y:S01]  /*6980*/  LDCU UR5, c[0x0][0x39c] ;  /* 0x00007380ff0577ac */ /* 0x000ea20008000800 */
[----:B------:R-:W-:Y:S01]  /*6990*/  LDS R21, [R30+UR4+0x1800] ;  /* 0x001800041e157984 */ /* 0x000fe20008000800 */
[-C--:B------:R-:W-:Y:S02]  /*69a0*/  LEA.HI.X.SX32 R43, R18, R11.reuse, 0x1, P4 ;  /* 0x0000000b122b7211 */ /* 0x080fe400020f0eff */
[----:B-1----:R-:W-:Y:S01]  /*69b0*/  PRMT R55, R14, 0x7770, RZ ;  /* 0x000077700e377816 */ /* 0x002fe200000000ff */
[----:B------:R-:W1:Y:S01]  /*69c0*/  LDS R18, [R30+UR4+0x1200] ;  /* 0x001200041e127984 */ /* 0x000e620008000800 */
[----:B0-----:R-:W-:Y:S01]  /*69d0*/  IADD3 R22, P4, PT, R51, R10, RZ ;  /* 0x0000000a33167210 */ /* 0x001fe20007f9e0ff */
[----:B------:R-:W0:Y:S02]  /*69e0*/  LDCU UR7, c[0x0][0x39c] ;  /* 0x00007380ff0777ac */ /* 0x000e240008000800 */
[----:B------:R2:W-:Y:S01]  /*69f0*/  @P3 STG.E.U8 desc[UR12][R40.64], R53 ;  /* 0x0000003528003986 */ /* 0x0005e2000c10110c */
[C---:B------:R-:W-:Y:S01]  /*6a00*/  ISETP.LT.AND P3, PT, R19.reuse, UR6, !P0 ;  /* 0x0000000613007c0c */ /* 0x040fe2000c761270 */
[----:B------:R-:W-:Y:S01]  /*6a10*/  IMAD R19, R19, R0, RZ ;  /* 0x0000000013137224 */ /* 0x000fe200078e02ff */
[----:B------:R-:W-:Y:S01]  /*6a20*/  LEA.HI.X.SX32 R23, R51, R11, 0x1, P4 ;  /* 0x0000000b33177211 */ /* 0x000fe200020f0eff */
[----:B------:R0:W-:Y:S01]  /*6a30*/  @P6 STG.E.U8 desc[UR12][R42.64], R55 ;  /* 0x000000372a006986 */ /* 0x0001e2000c10110c */
[----:B------:R-:W1:Y:S02]  /*6a40*/  LDCU UR6, c[0x0][0x39c] ;  /* 0x00007380ff0677ac */ /* 0x000e640008000800 */
[----:B--2---:R-:W-:-:S04]  /*6a50*/  IADD3 R40, P4, PT, R19, R10, RZ ;  /* 0x0000000a13287210 */ /* 0x004fc80007f9e0ff */
[----:B------:R-:W-:Y:S02]  /*6a60*/  LEA.HI.X.SX32 R41, R19, R11, 0x1, P4 ;  /* 0x0000000b13297211 */ /* 0x000fe400020f0eff */
[----:B------:R-:W2:Y:S01]  /*6a70*/  LDS R19, [R30+UR4+0x1600] ;  /* 0x001600041e137984 */ /* 0x000ea20008000800 */
[----:B------:R-:W-:Y:S01]  /*6a80*/  ISETP.LT.AND P6, PT, R45, UR8, !P0 ;  /* 0x000000082d007c0c */ /* 0x000fe2000c7c1270 */
[----:B0-----:R-:W-:Y:S01]  /*6a90*/  VIADD R43, R2, 0x48 ;  /* 0x00000048022b7836 */ /* 0x001fe20000000000 */
[----:B---3--:R-:W-:Y:S01]  /*6aa0*/  PRMT R45, R15, 0x7770, RZ ;  /* 0x000077700f2d7816 */ /* 0x008fe200000000ff */
[----:B------:R-:W0:Y:S01]  /*6ab0*/  LDCU UR8, c[0x0][0x39c] ;  /* 0x00007380ff0877ac */ /* 0x000e220008000800 */
[----:B----4-:R-:W-:Y:S01]  /*6ac0*/  PRMT R53, R17, 0x7770, RZ ;  /* 0x0000777011357816 */ /* 0x010fe200000000ff */
[----:B------:R-:W-:Y:S02]  /*6ad0*/  IMAD R51, R0, 0x10, R51 ;  /* 0x0000001000337824 */ /* 0x000fe400078e0233 */
[----:B------:R-:W-:Y:S01]  /*6ae0*/  @P1 STG.E.U8 desc[UR12][R22.64], R45 ;  /* 0x0000002d16001986 */ /* 0x000fe2000c10110c */
[C---:B------:R-:W-:Y:S01]  /*6af0*/  IMAD R52, R43.reuse, R0, RZ ;  /* 0x000000002b347224 */ /* 0x040fe200078e02ff */
[----:B------:R-:W-:Y:S01]  /*6b00*/  ISETP.LT.AND P1, PT, R43, UR5, !P0 ;  /* 0x000000052b007c0c */ /* 0x000fe2000c721270 */
[----:B------:R-:W3:Y:S01]  /*6b10*/  LDCU UR5, c[0x0][0x39c] ;  /* 0x00007380ff0577ac */ /* 0x000ee20008000800 */
[----:B------:R4:W-:Y:S01]  /*6b20*/  @P3 STG.E.U8 desc[UR12][R40.64], R53 ;  /* 0x0000003528003986 */ /* 0x0009e2000c10110c */
[----:B------:R-:W-:-:S03]  /*6b30*/  IADD3 R42, P3, PT, R51, R10, RZ ;  /* 0x0000000a332a7210 */ /* 0x000fc60007f7e0ff */
[----:B------:R-:W3:Y:S01]  /*6b40*/  LDS R23, [R30+UR4+0x1a00] ;  /* 0x001a00041e177984 */ /* 0x000ee20008000800 */
[-C--:B------:R-:W-:Y:S02]  /*6b50*/  LEA.HI.X.SX32 R43, R51, R11.reuse, 0x1, P3 ;  /* 0x0000000b332b7211 */ /* 0x080fe400018f0eff */
[----:B------:R-:W-:Y:S01]  /*6b60*/  PRMT R55, R16, 0x7770, RZ ;  /* 0x0000777010377816 */ /* 0x000fe200000000ff */
[----:B------:R-:W3:Y:S01]  /*6b70*/  LDS R22, [R30+UR4+0x1c00] ;  /* 0x001c00041e167984 */ /* 0x000ee20008000800 */
[-C--:B----4-:R-:W-:Y:S02]  /*6b80*/  IADD3 R40, P4, PT, R52, R10.reuse, RZ ;  /* 0x0000000a34287210 */ /* 0x090fe40007f9e0ff */
[----:B-1----:R-:W-:Y:S02]  /*6b90*/  PRMT R57, R18, 0x7770, RZ ;  /* 0x0000777012397816 */ /* 0x002fe400000000ff */
[-C--:B------:R-:W-:Y:S01]  /*6ba0*/  LEA.HI.X.SX32 R41, R52, R11.reuse, 0x1, P4 ;  /* 0x0000000b34297211 */ /* 0x080fe200020f0eff */
[----:B------:R1:W-:Y:S01]  /*6bb0*/  @P6 STG.E.U8 desc[UR12][R42.64], R55 ;  /* 0x000000372a006986 */ /* 0x0003e2000c10110c */
[----:B------:R-:W-:Y:S01]  /*6bc0*/  IMAD R51, R0, 0x10, R51 ;  /* 0x0000001000337824 */ /* 0x000fe200078e0233 */
[----:B------:R-:W-:Y:S01]  /*6bd0*/  ISETP.LT.AND P3, PT, R44, UR6, !P0 ;  /* 0x000000062c007c0c */ /* 0x000fe2000c761270 */
[----:B------:R-:W-:Y:S01]  /*6be0*/  VIADD R45, R2, 0x58 ;  /* 0x00000058022d7836 */ /* 0x000fe20000000000 */
[----:B------:R4:W-:Y:S01]  /*6bf0*/  @P1 STG.E.U8 desc[UR12][R40.64], R57 ;  /* 0x0000003928001986 */ /* 0x0009e2000c10110c */
[----:B0-----:R-:W-:Y:S01]  /*6c00*/  ISETP.LT.AND P1, PT, R24, UR8, !P0 ;  /* 0x0000000818007c0c */ /* 0x001fe2000c721270 */
[----:B------:R-:W0:Y:S02]  /*6c10*/  LDCU UR6, c[0x0][0x39c] ;  /* 0x00007380ff0677ac */ /* 0x000e240008000800 */
[----:B------:R-:W0:Y:S01]  /*6c20*/  LDS R24, [R30+UR4+0x1e00] ;  /* 0x001e00041e187984 */ /* 0x000e220008000800 */
[----:B------:R-:W-:Y:S01]  /*6c30*/  IADD3 R44, P4, PT, R51, R10, RZ ;  /* 0x0000000a332c7210 */ /* 0x000fe20007f9e0ff */
[C---:B------:R-:W-:Y:S01]  /*6c40*/  IMAD R52, R45.reuse, R0, RZ ;  /* 0x000000002d347224 */ /* 0x040fe200078e02ff */
[----:B------:R-:W-:Y:S01]  /*6c50*/  ISETP.LT.AND P6, PT, R45, UR7, !P0 ;  /* 0x000000072d007c0c */ /* 0x000fe2000c7c1270 */
[----:B------:R-:W-:Y:S01]  /*6c60*/  IMAD R53, R0, 0x10, R51 ;  /* 0x0000001000357824 */ /* 0x000fe200078e0233 */
[----:B------:R-:W-:-:S02]  /*6c70*/  LEA.HI.X.SX32 R45, R51, R11, 0x1, P4 ;  /* 0x0000000b332d7211 */ /* 0x000fc400020f0eff */
[----:B-1----:R-:W-:Y:S01]  /*6c80*/  PRMT R55, R20, 0x7770, RZ ;  /* 0x0000777014377816 */ /* 0x002fe200000000ff */
[----:B------:R-:W-:Y:S01]  /*6c90*/  VIADD R51, R2, 0x68 ;  /* 0x0000006802337836 */ /* 0x000fe20000000000 */
[CC--:B------:R-:W-:Y:S01]  /*6ca0*/  IADD3 R42, P4, PT, R52.reuse, R10.reuse, RZ ;  /* 0x0000000a342a7210 */ /* 0x0c0fe20007f9e0ff */
[----:B------:R-:W1:Y:S02]  /*6cb0*/  LDCU UR4, c[0x0][0x39c] ;  /* 0x00007380ff0477ac */ /* 0x000e640008000800 */
[----:B------:R0:W-:Y:S01]  /*6cc0*/  @P3 STG.E.U8 desc[UR12][R44.64], R55 ;  /* 0x000000372c003986 */ /* 0x0001e2000c10110c */
[----:B----4-:R-:W-:Y:S01]  /*6cd0*/  IADD3 R40, P3, PT, R53, R10, RZ ;  /* 0x0000000a35287210 */ /* 0x010fe20007f7e0ff */
[----:B------:R-:W4:Y:S01]  /*6ce0*/  LDCU UR7, c[0x0][0x39c] ;  /* 0x00007380ff0777ac */ /* 0x000f220008000800 */
[-C--:B------:R-:W-:Y:S02]  /*6cf0*/  LEA.HI.X.SX32 R43, R52, R11.reuse, 0x1, P4 ;  /* 0x0000000b342b7211 */ /* 0x080fe400020f0eff */
[----:B--2---:R-:W-:Y:S01]  /*6d00*/  PRMT R59, R19, 0x7770, RZ ;  /* 0x00007770133b7816 */ /* 0x004fe200000000ff */
[----:B------:R-:W2:Y:S01]  /*6d10*/  LDCU UR8, c[0x0][0x39c] ;  /* 0x00007380ff0877ac */ /* 0x000ea20008000800 */
[----:B------:R-:W-:-:S02]  /*6d20*/  LEA.HI.X.SX32 R41, R53, R11, 0x1, P3 ;  /* 0x0000000b35297211 */ /* 0x000fc400018f0eff */
[----:B------:R-:W-:Y:S02]  /*6d30*/  PRMT R57, R21, 0x7770, RZ ;  /* 0x0000777015397816 */ /* 0x000fe400000000ff */
[C---:B---3--:R-:W-:Y:S01]  /*6d40*/  ISETP.LT.AND P4, PT, R51.reuse, UR5, !P0 ;  /* 0x0000000533007c0c */ /* 0x048fe2000c781270 */
[----:B------:R-:W-:Y:S01]  /*6d50*/  IMAD R51, R51, R0, RZ ;  /* 0x0000000033337224 */ /* 0x000fe200078e02ff */
[----:B------:R3:W-:Y:S01]  /*6d60*/  @P6 STG.E.U8 desc[UR12][R42.64], R59 ;  /* 0x0000003b2a006986 */ /* 0x0007e2000c10110c */
[----:B------:R-:W-:Y:S01]  /*6d70*/  IMAD R53, R0, 0x10, R53 ;  /* 0x0000001000357824 */ /* 0x000fe200078e0235 */
[----:B0-----:R-:W-:Y:S01]  /*6d80*/  ISETP.LT.AND P3, PT, R39, UR6, !P0 ;  /* 0x0000000627007c0c */ /* 0x001fe2000c761270 */
[----:B------:R-:W0:Y:S01]  /*6d90*/  LDCU UR5, c[0x0][0x39c] ;  /* 0x00007380ff0577ac */ /* 0x000e220008000800 */
[----:B------:R2:W-:Y:S01]  /*6da0*/  @P1 STG.E.U8 desc[UR12][R40.64], R57 ;  /* 0x0000003928001986 */ /* 0x0005e2000c10110c */
[C---:B------:R-:W-:Y:S01]  /*6db0*/  IADD3 R44, P1, PT, R51.reuse, R10, RZ ;  /* 0x0000000a332c7210 */ /* 0x040fe20007f3e0ff */
[----:B------:R-:W-:Y:S01]  /*6dc0*/  VIADD R39, R2, 0x78 ;  /* 0x0000007802277836 */ /* 0x000fe20000000000 */
[----:B------:R-:W0:Y:S02]  /*6dd0*/  LDCU UR6, c[0x0][0x39c] ;  /* 0x00007380ff0677ac */ /* 0x000e240008000800 */
[----:B------:R-:W-:-:S02]  /*6de0*/  LEA.HI.X.SX32 R45, R51, R11, 0x1, P1 ;  /* 0x0000000b332d7211 */ /* 0x000fc400008f0eff */
[----:B---3--:R-:W-:Y:S02]  /*6df0*/  IADD3 R42, P1, PT, R53, R10, RZ ;  /* 0x0000000a352a7210 */ /* 0x008fe40007f3e0ff */
[C---:B-1----:R-:W-:Y:S01]  /*6e00*/  ISETP.LT.AND P6, PT, R39.reuse, UR4, !P0 ;  /* 0x0000000427007c0c */ /* 0x042fe2000c7c1270 */
[----:B------:R-:W-:Y:S01]  /*6e10*/  IMAD R39, R39, R0, RZ ;  /* 0x0000000027277224 */ /* 0x000fe200078e02ff */
[----:B------:R-:W-:Y:S01]  /*6e20*/  PRMT R55, R23, 0x7770, RZ ;  /* 0x0000777017377816 */ /* 0x000fe200000000ff */
[----:B------:R-:W1:Y:S01]  /*6e30*/  LDCU UR4, c[0x0][0x39c] ;  /* 0x00007380ff0477ac */ /* 0x000e620008000800 */
[-C--:B------:R-:W-:Y:S01]  /*6e40*/  LEA.HI.X.SX32 R43, R53, R11.reuse, 0x1, P1 ;  /* 0x0000000b352b7211 */ /* 0x080fe200008f0eff */
[----:B------:R-:W-:Y:S01]  /*6e50*/  IMAD R53, R0, 0x10, R53 ;  /* 0x0000001000357824 */ /* 0x000fe200078e0235 */
[----:B--2---:R-:W-:Y:S02]  /*6e60*/  PRMT R57, R22, 0x7770, RZ ;  /* 0x0000777016397816 */ /* 0x004fe400000000ff */
[----:B----4-:R-:W-:Y:S01]  /*6e70*/  ISETP.LT.AND P1, PT, R38, UR7, !P0 ;  /* 0x0000000726007c0c */ /* 0x010fe2000c721270 */
[----:B------:R2:W-:Y:S01]  /*6e80*/  @P4 STG.E.U8 desc[UR12][R44.64], R55 ;  /* 0x000000372c004986 */ /* 0x0005e2000c10110c */
[-C--:B------:R-:W-:Y:S01]  /*6e90*/  IADD3 R40, P4, PT, R39, R10.reuse, RZ ;  /* 0x0000000a27287210 */ /* 0x080fe20007f9e0ff */
[----:B------:R-:W-:Y:S01]  /*6ea0*/  VIADD R51, R2, 0x88 ;  /* 0x0000008802337836 */ /* 0x000fe20000000000 */
[----:B------:R-:W-:Y:S01]  /*6eb0*/  PRMT R59, R24, 0x7770, RZ ;  /* 0x00007770183b7816 */ /* 0x000fe200000000ff */
[----:B------:R3:W-:Y:S01]  /*6ec0*/  @P3 STG.E.U8 desc[UR12][R42.64], R57 ;  /* 0x000000392a003986 */ /* 0x0007e2000c10110c */
[----:B------:R-:W-:Y:S01]  /*6ed0*/  IADD3 R38, P3, PT, R53, R10, RZ ;  /* 0x0000000a35267210 */ /* 0x000fe20007f7e0ff */
[----:B------:R-:W4:Y:S01]  /*6ee0*/  LDCU UR7, c[0x0][0x39c] ;  /* 0x00007380ff0777ac */ /* 0x000f220008000800 */
[----:B------:R-:W-:-:S02]  /*6ef0*/  LEA.HI.X.SX32 R41, R39, R11, 0x1, P4 ;  /* 0x0000000b27297211 */ /* 0x000fc400020f0eff */
[C---:B0-----:R-:W-:Y:S01]  /*6f00*/  ISETP.LT.AND P4, PT, R51.reuse, UR5, !P0 ;  /* 0x0000000533007c0c */ /* 0x041fe2000c781270 */
[----:B------:R-:W-:Y:S01]  /*6f10*/  IMAD R51, R51, R0, RZ ;  /* 0x0000000033337224 */ /* 0x000fe200078e02ff */
[----:B------:R-:W-:Y:S01]  /*6f20*/  LEA.HI.X.SX32 R39, R53, R11, 0x1, P3 ;  /* 0x0000000b35277211 */ /* 0x000fe200018f0eff */
[----:B------:R-:W0:Y:S01]  /*6f30*/  LDCU UR5, c[0x0][0x39c] ;  /* 0x00007380ff0577ac */ /* 0x000e220008000800 */
[----:B--2---:R-:W-:Y:S01]  /*6f40*/  PRMT R45, R6, 0x7771, RZ ;  /* 0x00007771062d7816 */ /* 0x004fe200000000ff */
[----:B------:R2:W-:Y:S01]  /*6f50*/  @P6 STG.E.U8 desc[UR12][R40.64], R59 ;  /* 0x0000003b28006986 */ /* 0x0005e2000c10110c */
[----:B------:R-:W-:Y:S01]  /*6f60*/  ISETP.LT.AND P3, PT, R37, UR6, !P0 ;  /* 0x0000000625007c0c */ /* 0x000fe2000c761270 */
[----:B------:R-:W-:Y:S01]  /*6f70*/  VIADD R37, R2, 0x98 ;  /* 0x0000009802257836 */ /* 0x000fe20000000000 */
[----:B------:R-:W0:Y:S01]  /*6f80*/  LDCU UR6, c[0x0][0x39c] ;  /* 0x00007380ff0677ac */ /* 0x000e220008000800 */
[----:B------:R4:W-:Y:S01]  /*6f90*/  @P1 STG.E.U8 desc[UR12][R38.64], R45 ;  /* 0x0000002d26001986 */ /* 0x0009e2000c10110c */
[----:B---3--:R-:W-:Y:S01]  /*6fa0*/  IADD3 R42, P1, PT, R51, R10, RZ ;  /* 0x0000000a332a7210 */ /* 0x008fe20007f3e0ff */
[----:B------:R-:W-:-:S03]  /*6fb0*/  IMAD R53, R0, 0x10, R53 ;  /* 0x0000001000357824 */ /* 0x000fc600078e0235 */
[-C--:B------:R-:W-:Y:S02]  /*6fc0*/  LEA.HI.X.SX32 R43, R51, R11.reuse, 0x1, P1 ;  /* 0x0000000b332b7211 */ /* 0x080fe400008f0eff */
[C---:B-1----:R-:W-:Y:S01]  /*6fd0*/  ISETP.LT.AND P1, PT, R37.reuse, UR4, !P0 ;  /* 0x0000000425007c0c */ /* 0x042fe2000c721270 */
[----:B------:R-:W-:Y:S01]  /*6fe0*/  IMAD R37, R37, R0, RZ ;  /* 0x0000000025257224 */ /* 0x000fe200078e02ff */
[-C--:B--2---:R-:W-:Y:S01]  /*6ff0*/  IADD3 R40, P6, PT, R53, R10.reuse, RZ ;  /* 0x0000000a35287210 */ /* 0x084fe20007fde0ff */
[----:B------:R-:W1:Y:S01]  /*7000*/  LDCU UR4, c[0x0][0x39c] ;  /* 0x00007380ff0477ac */ /* 0x000e620008000800 */
[----:B------:R-:W-:Y:S02]  /*7010*/  PRMT R51, R5, 0x7771, RZ ;  /* 0x0000777105337816 */ /* 0x000fe400000000ff */
[-C--:B------:R-:W-:Y:S02]  /*7020*/  LEA.HI.X.SX32 R41, R53, R11.reuse, 0x1, P6 ;  /* 0x0000000b35297211 */ /* 0x080fe400030f0eff */
[C---:B----4-:R-:W-:Y:S01]  /*7030*/  IADD3 R38, P6, PT, R37.reuse, R10, RZ ;  /* 0x0000000a25267210 */ /* 0x050fe20007fde0ff */
[----:B------:R2:W-:Y:S01]  /*7040*/  @P4 STG.E.U8 desc[UR12][R42.64], R51 ;  /* 0x000000332a004986 */ /* 0x0005e2000c10110c */
[----:B0-----:R-:W-:Y:S01]  /*7050*/  ISETP.LT.AND P4, PT, R36, UR5, !P0 ;  /* 0x0000000524007c0c */ /* 0x001fe2000c781270 */
[----:B------:R-:W0:Y:S01]  /*7060*/  LDCU UR5, c[0x0][0x39c] ;  /* 0x00007380ff0577ac */ /* 0x000e220008000800 */
[-C--:B------:R-:W-:Y:S01]  /*7070*/  LEA.HI.X.SX32 R39, R37, R11.reuse, 0x1, P6 ;  /* 0x0000000b25277211 */ /* 0x080fe200030f0eff */
[----:B------:R-:W-:Y:S01]  /*7080*/  VIADD R37, R2, 0xa8 ;  /* 0x000000a802257836 */ /* 0x000fe20000000000 */
[----:B------:R-:W-:Y:S01]  /*7090*/  PRMT R45, R3, 0x7771, RZ ;  /* 0x00007771032d7816 */ /* 0x000fe200000000ff */
[----:B------:R-:W-:Y:S01]  /*70a0*/  IMAD R53, R0, 0x10, R53 ;  /* 0x0000001000357824 */ /* 0x000fe200078e0235 */
[----:B------:R-:W-:Y:S01]  /*70b0*/  PRMT R55, R13, 0x7771, RZ ;  /* 0x000077710d377816 */ /* 0x000fe200000000ff */
[C---:B------:R-:W-:Y:S01]  /*70c0*/  IMAD R30, R37.reuse, R0, RZ ;  /* 0x00000000251e7224 */ /* 0x040fe200078e02ff */
[----:B------:R-:W-:Y:S01]  /*70d0*/  ISETP.LT.AND P6, PT, R37, UR6, !P0 ;  /* 0x0000000625007c0c */ /* 0x000fe2000c7c1270 */
[----:B------:R3:W-:Y:S01]  /*70e0*/  @P3 STG.E.U8 desc[UR12][R40.64], R45 ;  /* 0x0000002d28003986 */ /* 0x0007e2000c10110c */
[C---:B------:R-:W-:Y:S01]  /*70f0*/  IADD3 R36, P3, PT, R53.reuse, R10, RZ ;  /* 0x0000000a35247210 */ /* 0x040fe20007f7e0ff */
[----:B------:R-:W4:Y:S02]  /*7100*/  LDCU UR6, c[0x0][0x39c] ;  /* 0x00007380ff0677ac */ /* 0x000f240008000800 */
[----:B------:R0:W-:Y:S01]  /*7110*/  @P1 STG.E.U8 desc[UR12][R38.64], R55 ;  /* 0x0000003726001986 */ /* 0x0001e2000c10110c */
[----:B------:R-:W-:-:S02]  /*7120*/  LEA.HI.X.SX32 R37, R53, R11, 0x1, P3 ;  /* 0x0000000b35257211 */ /* 0x000fc400018f0eff */
[----:B-1----:R-:W-:Y:S01]  /*7130*/  ISETP.LT.AND P1, PT, R35, UR4, !P0 ;  /* 0x0000000423007c0c */ /* 0x002fe2000c721270 */
[----:B------:R-:W-:Y:S01]  /*7140*/  VIADD R35, R2, 0xb8 ;  /* 0x000000b802237836 */ /* 0x000fe20000000000 */
[----:B--2---:R-:W-:Y:S01]  /*7150*/  PRMT R43, R12, 0x7771, RZ ;  /* 0x000077710c2b7816 */ /* 0x004fe200000000ff */
[----:B------:R-:W-:Y:S01]  /*7160*/  IMAD R53, R0, 0x10, R53 ;  /* 0x0000001000357824 */ /* 0x000fe200078e0235 */
[----:B------:R-:W1:Y:S01]  /*7170*/  LDCU UR4, c[0x0][0x39c] ;  /* 0x00007380ff0477ac */ /* 0x000e620008000800 */
[----:B---3--:R-:W-:Y:S02]  /*7180*/  IADD3 R40, P3, PT, R30, R10, RZ ;  /* 0x0000000a1e287210 */ /* 0x008fe40007f7e0ff */
[----:B------:R-:W-:Y:S02]  /*7190*/  PRMT R45, R14, 0x7771, RZ ;  /* 0x000077710e2d7816 */ /* 0x000fe400000000ff */
[-C--:B------:R-:W-:Y:S01]  /*71a0*/  LEA.HI.X.SX32 R41, R30, R11.reuse, 0x1, P3 ;  /* 0x0000000b1e297211 */ /* 0x080fe200018f0eff */
[----:B------:R2:W-:Y:S01]  /*71b0*/  @P4 STG.E.U8 desc[UR12][R36.64], R43 ;  /* 0x0000002b24004986 */ /* 0x0005e2000c10110c */
[C---:B0-----:R-:W-:Y:S01]  /*71c0*/  ISETP.LT.AND P3, PT, R35.reuse, UR5, !P0 ;  /* 0x0000000523007c0c */ /* 0x041fe2000c761270 */
[----:B------:R-:W-:Y:S01]  /*71d0*/  IMAD R35, R35, R0, RZ ;  /* 0x0000000023237224 */ /* 0x000fe200078e02ff */
[CC--:B------:R-:W-:Y:S01]  /*71e0*/  IADD3 R38, P4, PT, R53.reuse, R10.reuse, RZ ;  /* 0x0000000a35267210 */ /* 0x0c0fe20007f9e0ff */
[----:B------:R-:W0:Y:S01]  /*71f0*/  LDCU UR5, c[0x0][0x39c] ;  /* 0x00007380ff0577ac */ /* 0x000e220008000800 */
[----:B------:R3:W-:Y:S02]  /*7200*/  @P6 STG.E.U8 desc[UR12][R40.64], R45 ;  /* 0x0000002d28006986 */ /* 0x0007e4000c10110c */
[----:B------:R-:W-:Y:S01]  /*7210*/  LEA.HI.X.SX32 R39, R53, R11, 0x1, P4 ;  /* 0x0000000b35277211 */ /* 0x000fe200020f0eff */
[----:B------:R-:W-:Y:S01]  /*7220*/  IMAD R53, R0, 0x10, R53 ;  /* 0x0000001000357824 */ /* 0x000fe200078e0235 */
[----:B----4-:R-:W-:Y:S01]  /*7230*/  ISETP.LT.AND P4, PT, R34, UR6, !P0 ;  /* 0x0000000622007c0c */ /* 0x010fe2000c781270 */
[----:B------:R-:W4:Y:S01]  /*7240*/  LDCU UR6, c[0x0][0x39c] ;  /* 0x00007380ff0677ac */ /* 0x000f220008000800 */
[----:B--2---:R-:W-:-:S02]  /*7250*/  IADD3 R36, P6, PT, R35, R10, RZ ;  /* 0x0000000a23247210 */ /* 0x004fc40007fde0ff */
[----:B------:R-:W-:Y:S02]  /*7260*/  PRMT R43, R15, 0x7771, RZ ;  /* 0x000077710f2b7816 */ /* 0x000fe400000000ff */
[-C--:B------:R-:W-:Y:S01]  /*7270*/  LEA.HI.X.SX32 R37, R35, R11.reuse, 0x1, P6 ;  /* 0x0000000b23257211 */ /* 0x080fe200030f0eff */
[----:B---3--:R-:W-:Y:S01]  /*7280*/  VIADD R41, R2, 0xc8 ;  /* 0x000000c802297836 */ /* 0x008fe20000000000 */
[----:B------:R-:W-:Y:S01]  /*7290*/  PRMT R51, R17, 0x7771, RZ ;  /* 0x0000777111337816 */ /* 0x000fe200000000ff */
[----:B------:R2:W-:Y:S01]  /*72a0*/  @P1 STG.E.U8 desc[UR12][R38.64], R43 ;  /* 0x0000002b26001986 */ /* 0x0005e2000c10110c */
[C---:B------:R-:W-:Y:S02]  /*72b0*/  IADD3 R34, P1, PT, R53.reuse, R10, RZ ;  /* 0x0000000a35227210 */ /* 0x040fe40007f3e0ff */
[----:B------:R-:W-:Y:S01]  /*72c0*/  PRMT R45, R16, 0x7771, RZ ;  /* 0x00007771102d7816 */ /* 0x000fe200000000ff */
[----:B------:R3:W-:Y:S01]  /*72d0*/  @P3 STG.E.U8 desc[UR12][R36.64], R51 ;  /* 0x0000003324003986 */ /* 0x0007e2000c10110c */
[----:B------:R-:W-:-:S02]  /*72e0*/  LEA.HI.X.SX32 R35, R53, R11, 0x1, P1 ;  /* 0x0000000b35237211 */ /* 0x000fc400008f0eff */
[C---:B-1----:R-:W-:Y:S01]  /*72f0*/  ISETP.LT.AND P3, PT, R41.reuse, UR4, !P0 ;  /* 0x0000000429007c0c */ /* 0x042fe2000c761270 */
[----:B------:R-:W-:Y:S01]  /*7300*/  IMAD R41, R41, R0, RZ ;  /* 0x0000000029297224 */ /* 0x000fe200078e02ff */
[----:B0-----:R-:W-:Y:S01]  /*7310*/  ISETP.LT.AND P1, PT, R33, UR5, !P0 ;  /* 0x0000000521007c0c */ /* 0x001fe2000c721270 */
[----:B------:R0:W-:Y:S01]  /*7320*/  @P4 STG.E.U8 desc[UR12][R34.64], R45 ;  /* 0x0000002d22004986 */ /* 0x0001e2000c10110c */
[----:B------:R-:W-:Y:S01]  /*7330*/  VIADD R33, R2, 0xd8 ;  /* 0x000000d802217836 */ /* 0x000fe20000000000 */
[----:B------:R-:W1:Y:S01]  /*7340*/  LDCU UR4, c[0x0][0x39c] ;  /* 0x00007380ff0477ac */ /* 0x000e620008000800 */
[C---:B--2---:R-:W-:Y:S01]  /*7350*/  IADD3 R38, P4, PT, R41.reuse, R10, RZ ;  /* 0x0000000a29267210 */ /* 0x044fe20007f9e0ff */
[----:B------:R-:W-:Y:S01]  /*7360*/  IMAD R53, R0, 0x10, R53 ;  /* 0x0000001000357824 */ /* 0x000fe200078e0235 */
[----:B------:R-:W-:Y:S01]  /*7370*/  PRMT R43, R18, 0x7771, RZ ;  /* 0x00007771122b7816 */ /* 0x000fe200000000ff */
[----:B------:R-:W2:Y:S01]  /*7380*/  LDCU UR5, c[0x0][0x39c] ;  /* 0x00007380ff0577ac */ /* 0x000ea20008000800 */
[----:B------:R-:W-:-:S02]  /*7390*/  LEA.HI.X.SX32 R39, R41, R11, 0x1, P4 ;  /* 0x0000000b29277211 */ /* 0x000fc400020f0eff */
[C---:B----4-:R-:W-:Y:S01]  /*73a0*/  ISETP.LT.AND P4, PT, R33.reuse, UR6, !P0 ;  /* 0x0000000621007c0c */ /* 0x050fe2000c781270 */
[----:B------:R-:W-:Y:S01]  /*73b0*/  IMAD R33, R33, R0, RZ ;  /* 0x0000000021217224 */ /* 0x000fe200078e02ff */
[CC--:B---3--:R-:W-:Y:S01]  /*73c0*/  IADD3 R36, P6, PT, R53.reuse, R10.reuse, RZ ;  /* 0x0000000a35247210 */ /* 0x0c8fe20007fde0ff */
[----:B------:R3:W-:Y:S01]  /*73d0*/  @P3 STG.E.U8 desc[UR12][R38.64], R43 ;  /* 0x0000002b26003986 */ /* 0x0007e2000c10110c */
[----:B0-----:R-:W-:Y:S01]  /*73e0*/  PRMT R45, R20, 0x7771, RZ ;  /* 0x00007771142d7816 */ /* 0x001fe200000000ff */
[----:B------:R-:W0:Y:S01]  /*73f0*/  LDCU UR6, c[0x0][0x39c] ;  /* 0x00007380ff0677ac */ /* 0x000e220008000800 */
[-C--:B------:R-:W-:Y:S01]  /*7400*/  LEA.HI.X.SX32 R37, R53, R11.reuse, 0x1, P6 ;  /* 0x0000000b35257211 */ /* 0x080fe200030f0eff */
[----:B------:R-:W-:Y:S01]  /*7410*/  IMAD R53, R0, 0x10, R53 ;  /* 0x0000001000357824 */ /* 0x000fe200078e0235 */
[CC--:B------:R-:W-:Y:S02]  /*7420*/  IADD3 R34, P6, PT, R33.reuse, R10.reuse, RZ ;  /* 0x0000000a21227210 */ /* 0x0c0fe40007fde0ff */
[----:B------:R-:W-:Y:S01]  /*7430*/  ISETP.LT.AND P3, PT, R32, UR7, !P0 ;  /* 0x0000000720007c0c */ /* 0x000fe2000c761270 */
[----:B------:R4:W-:Y:S01]  /*7440*/  @P1 STG.E.U8 desc[UR12][R36.64], R45 ;  /* 0x0000002d24001986 */ /* 0x0009e2000c10110c */
[----:B------:R-:W-:Y:S01]  /*7450*/  LEA.HI.X.SX32 R35, R33, R11, 0x1, P6 ;  /* 0x0000000b21237211 */ /* 0x000fe200030f0eff */
[----:B------:R-:W-:Y:S01]  /*7460*/  VIADD R41, R2, 0xe8 ;  /* 0x000000e802297836 */ /* 0x000fe20000000000 */
[----:B------:R-:W-:Y:S01]  /*7470*/  PRMT R51, R19, 0x7771, RZ ;  /* 0x0000777113337816 */ /* 0x000fe200000000ff */
[----:B------:R-:W0:Y:S01]  /*7480*/  LDCU UR7, c[0x0][0x39c] ;  /* 0x00007380ff0777ac */ /* 0x000e220008000800 */
[----:B------:R-:W-:-:S02]  /*7490*/  IADD3 R32, P1, PT, R53, R10, RZ ;  /* 0x0000000a35207210 */ /* 0x000fc40007f3e0ff */
[----:B---3--:R-:W-:Y:S01]  /*74a0*/  PRMT R39, R21, 0x7771, RZ ;  /* 0x0000777115277816 */ /* 0x008fe200000000ff */
[----:B------:R3:W-:Y:S01]  /*74b0*/  @P4 STG.E.U8 desc[UR12][R34.64], R51 ;  /* 0x0000003322004986 */ /* 0x0007e2000c10110c */
[C---:B-1----:R-:W-:Y:S01]  /*74c0*/  ISETP.LT.AND P4, PT, R41.reuse, UR4, !P0 ;  /* 0x0000000429007c0c */ /* 0x042fe2000c781270 */
[----:B------:R-:W-:Y:S01]  /*74d0*/  IMAD R41, R41, R0, RZ ;  /* 0x0000000029297224 */ /* 0x000fe200078e02ff */
[----:B------:R-:W-:Y:S01]  /*74e0*/  LEA.HI.X.SX32 R33, R53, R11, 0x1, P1 ;  /* 0x0000000b35217211 */ /* 0x000fe200008f0eff */
[----:B------:R-:W1:Y:S01]  /*74f0*/  LDCU UR4, c[0x0][0x39c] ;  /* 0x00007380ff0477ac */ /* 0x000e620008000800 */
[----:B----4-:R-:W-:-:S03]  /*7500*/  VIADD R37, R2, 0xf8 ;  /* 0x000000f802257836 */ /* 0x010fc60000000000 */
[----:B------:R4:W-:Y:S01]  /*7510*/  @P3 STG.E.U8 desc[UR12][R32.64], R39 ;  /* 0x0000002720003986 */ /* 0x0009e2000c10110c */
[----:B------:R-:W-:Y:S01]  /*7520*/  IADD3 R30, P3, PT, R41, R10, RZ ;  /* 0x0000000a291e7210 */ /* 0x000fe20007f7e0ff */
[----:B------:R-:W-:Y:S01]  /*7530*/  IMAD R53, R0, 0x10, R53 ;  /* 0x0000001000357824 */ /* 0x000fe200078e0235 */
[----:B--2---:R-:W-:Y:S01]  /*7540*/  ISETP.LT.AND P1, PT, R31, UR5, !P0 ;  /* 0x000000051f007c0c */ /* 0x004fe2000c721270 */
[----:B------:R-:W2:Y:S01]  /*7550*/  LDCU UR5, c[0x0][0x39c] ;  /* 0x00007380ff0577ac */ /* 0x000ea20008000800 */
[----:B------:R-:W-:Y:S02]  /*7560*/  LEA.HI.X.SX32 R31, R41, R11, 0x1, P3 ;  /* 0x0000000b291f7211 */ /* 0x000fe400018f0eff */
[----:B------:R-:W-:Y:S02]  /*7570*/  PRMT R41, R23, 0x7771, RZ ;  /* 0x0000777117297816 */ /* 0x000fe400000000ff */
[C---:B0-----:R-:W-:Y:S01]  /*7580*/  ISETP.LT.AND P6, PT, R37.reuse, UR6, !P0 ;  /* 0x0000000625007c0c */ /* 0x041fe2000c7c1270 */
[----:B------:R-:W-:Y:S01]  /*7590*/  IMAD R37, R37, R0, RZ ;  /* 0x0000000025257224 */ /* 0x000fe200078e02ff */
[-C--:B---3--:R-:W-:Y:S01]  /*75a0*/  IADD3 R34, P3, PT, R53, R10.reuse, RZ ;  /* 0x0000000a35227210 */ /* 0x088fe20007f7e0ff */
[----:B------:R-:W0:Y:S01]  /*75b0*/  LDCU UR6, c[0x0][0x39c] ;  /* 0x00007380ff0677ac */ /* 0x000e220008000800 */
[----:B------:R3:W-:Y:S02]  /*75c0*/  @P4 STG.E.U8 desc[UR12][R30.64], R41 ;  /* 0x000000291e004986 */ /* 0x0007e4000c10110c */
[----:B----4-:R-:W-:-:S02]  /*75d0*/  IADD3 R32, P4, PT, R37, R10, RZ ;  /* 0x0000000a25207210 */ /* 0x010fc40007f9e0ff */
[-C--:B------:R-:W-:Y:S02]  /*75e0*/  LEA.HI.X.SX32 R35, R53, R11.reuse, 0x1, P3 ;  /* 0x0000000b35237211 */ /* 0x080fe400018f0eff */
[----:B-1----:R-:W-:Y:S01]  /*75f0*/  ISETP.LT.AND P3, PT, R29, UR4, !P0 ;  /* 0x000000041d007c0c */ /* 0x002fe2000c761270 */
[----:B------:R-:W1:Y:S01]  /*7600*/  LDCU UR4, c[0x0][0x39c] ;  /* 0x00007380ff0477ac */ /* 0x000e620008000800 */
[----:B------:R-:W-:Y:S02]  /*7610*/  PRMT R39, R22, 0x7771, RZ ;  /* 0x0000777116277816 */ /* 0x000fe400000000ff */
[----:B------:R-:W-:Y:S01]  /*7620*/  LEA.HI.X.SX32 R33, R37, R11, 0x1, P4 ;  /* 0x0000000b25217211 */ /* 0x000fe200020f0eff */
[----:B------:R-:W-:Y:S01]  /*7630*/  IMAD R53, R0, 0x10, R53 ;  /* 0x0000001000357824 */ /* 0x000fe200078e0235 */
[----:B------:R-:W-:Y:S01]  /*7640*/  PRMT R37, R24, 0x7771, RZ ;  /* 0x0000777118257816 */ /* 0x000fe200000000ff */
[----:B------:R-:W-:Y:S01]  /*7650*/  VIADD R29, R2, 0x108 ;  /* 0x00000108021d7836 */ /* 0x000fe20000000000 */
[----:B------:R4:W-:Y:S02]  /*7660*/  @P1 STG.E.U8 desc[UR12][R34.64], R39 ;  /* 0x0000002722001986 */ /* 0x0009e4000c10110c */
[----:B---3--:R-:W-:-:S02]  /*7670*/  IADD3 R30, P1, PT, R53, R10, RZ ;  /* 0x0000000a351e7210 */ /* 0x008fc40007f3e0ff */
[----:B------:R3:W-:Y:S01]  /*7680*/  @P6 STG.E.U8 desc[UR12][R32.64], R37 ;  /* 0x0000002520006986 */ /* 0x0007e2000c10110c */
[C---:B--2---:R-:W-:Y:S01]  /*7690*/  ISETP.LT.AND P6, PT, R29.reuse, UR5, !P0 ;  /* 0x000000051d007c0c */ /* 0x044fe2000c7c1270 */
[----:B------:R-:W-:Y:S01]  /*76a0*/  IMAD R29, R29, R0, RZ ;  /* 0x000000001d1d7224 */ /* 0x000fe200078e02ff */
[----:B------:R-:W2:Y:S01]  /*76b0*/  LDCU UR5, c[0x0][0x39c] ;  /* 0x00007380ff0577ac */ /* 0x000ea20008000800 */
[-C--:B------:R-:W-:Y:S02]  /*76c0*/  LEA.HI.X.SX32 R31, R53, R11.reuse, 0x1, P1 ;  /* 0x0000000b351f7211 */ /* 0x080fe400008f0eff */
[----:B0-----:R-:W-:Y:S02]  /*76d0*/  ISETP.LT.AND P1, PT, R28, UR6, !P0 ;  /* 0x000000061c007c0c */ /* 0x001fe4000c721270 */
[----:B----4-:R-:W-:Y:S01]  /*76e0*/  PRMT R39, R6, 0x7772, RZ ;  /* 0x0000777206277816 */ /* 0x010fe200000000ff */
[----:B------:R-:W-:Y:S01]  /*76f0*/  VIADD R35, R2, 0x118 ;  /* 0x0000011802237836 */ /* 0x000fe20000000000 */
[C---:B------:R-:W-:Y:S01]  /*7700*/  IADD3 R28, P4, PT, R29.reuse, R10, RZ ;  /* 0x0000000a1d1c7210 */ /* 0x040fe20007f9e0ff */
[----:B------:R-:W-:Y:S01]  /*7710*/  IMAD R53, R0, 0x10, R53 ;  /* 0x0000001000357824 */ /* 0x000fe200078e0235 */
[----:B------:R-:W0:Y:S01]  /*7720*/  LDCU UR6, c[0x0][0x39c] ;  /* 0x00007380ff0677ac */ /* 0x000e220008000800 */
[----:B------:R4:W-:Y:S01]  /*7730*/  @P3 STG.E.U8 desc[UR12][R30.64], R39 ;  /* 0x000000271e003986 */ /* 0x0009e2000c10110c */
[----:B------:R-:W-:-:S02]  /*7740*/  LEA.HI.X.SX32 R29, R29, R11, 0x1, P4 ;  /* 0x0000000b1d1d7211 */ /* 0x000fc400020f0eff */
[----:B---3--:R-:W-:Y:S02]  /*7750*/  PRMT R37, R5, 0x7772, RZ ;  /* 0x0000777205257816 */ /* 0x008fe400000000ff */
[C---:B-1----:R-:W-:Y:S01]  /*7760*/  ISETP.LT.AND P3, PT, R35.reuse, UR4, !P0 ;  /* 0x0000000423007c0c */ /* 0x042fe2000c761270 */
[----:B------:R-:W-:Y:S01]  /*7770*/  IMAD R35, R35, R0, RZ ;  /* 0x0000000023237224 */ /* 0x000fe200078e02ff */
[CC--:B------:R-:W-:Y:S01]  /*7780*/  IADD3 R32, P4, PT, R53.reuse, R10.reuse, RZ ;  /* 0x0000000a35207210 */ /* 0x0c0fe20007f9e0ff */
[----:B------:R-:W1:Y:S01]  /*7790*/  LDCU UR4, c[0x0][0x39c] ;  /* 0x00007380ff0477ac */ /* 0x000e620008000800 */
[----:B------:R3:W-:Y:S02]  /*77a0*/  @P6 STG.E.U8 desc[UR12][R28.64], R37 ;  /* 0x000000251c006986 */ /* 0x0007e4000c10110c */
[----:B------:R-:W-:Y:S02]  /*77b0*/  LEA.HI.X.SX32 R33, R53, R11, 0x1, P4 ;  /* 0x0000000b35217211 */ /* 0x000fe400020f0eff */
[----:B----4-:R-:W-:Y:S01]  /*77c0*/  IADD3 R30, P6, PT, R35, R10, RZ ;  /* 0x0000000a231e7210 */ /* 0x010fe20007fde0ff */
[----:B------:R-:W-:Y:S01]  /*77d0*/  IMAD R53, R0, 0x10, R53 ;  /* 0x0000001000357824 */ /* 0x000fe200078e0235 */
[----:B------:R-:W-:-:S02]  /*77e0*/  PRMT R39, R3, 0x7772, RZ ;  /* 0x0000777203277816 */ /* 0x000fc400000000ff */
[----:B--2---:R-:W-:Y:S01]  /*77f0*/  ISETP.LT.AND P4, PT, R27, UR5, !P0 ;  /* 0x000000051b007c0c */ /* 0x004fe2000c781270 */
[----:B------:R-:W2:Y:S01]  /*7800*/  LDCU UR5, c[0x0][0x39c] ;  /* 0x00007380ff0577ac */ /* 0x000ea20008000800 */
[-C--:B------:R-:W-:Y:S01]  /*7810*/  LEA.HI.X.SX32 R31, R35, R11.reuse, 0x1, P6 ;  /* 0x0000000b231f7211 */ /* 0x080fe200030f0eff */
[----:B------:R-:W-:Y:S01]  /*7820*/  @P1 STG.E.U8 desc[UR12][R32.64], R39 ;  /* 0x0000002720001986 */ /* 0x000fe2000c10110c */
[----:B------:R-:W-:Y:S01]  /*7830*/  PRMT R35, R13, 0x7772, RZ ;  /* 0x000077720d237816 */ /* 0x000fe200000000ff */
[----:B------:R-:W-:Y:S01]  /*7840*/  VIADD R27, R2, 0x128 ;  /* 0x00000128021b7836 */ /* 0x000fe20000000000 */
[C---:B---3--:R-:W-:Y:S02]  /*7850*/  IADD3 R28, P1, PT, R53.reuse, R10, RZ ;  /* 0x0000000a351c7210 */ /* 0x048fe40007f3e0ff */
[----:B------:R-:W-:Y:S01]  /*7860*/  PRMT R37, R12, 0x7772, RZ ;  /* 0x000077720c257816 */ /* 0x000fe200000000ff */
[----:B------:R3:W-:Y:S01]  /*7870*/  @P3 STG.E.U8 desc[UR12][R30.64], R35 ;  /* 0x000000231e003986 */ /* 0x0007e2000c10110c */
[----:B------:R-:W-:-:S02]  /*7880*/  LEA.HI.X.SX32 R29, R53, R11, 0x1, P1 ;  /* 0x0000000b351d7211 */ /* 0x000fc400008f0eff */
[C---:B0-----:R-:W-:Y:S01]  /*7890*/  ISETP.LT.AND P3, PT, R27.reuse, UR6, !P0 ;  /* 0x000000061b007c0c */ /* 0x041fe2000c761270 */
[----:B------:R-:W-:Y:S01]  /*78a0*/  IMAD R27, R27, R0, RZ ;  /* 0x000000001b1b7224 */ /* 0x000fe200078e02ff */
[----:B-1----:R-:W-:Y:S01]  /*78b0*/  ISETP.LT.AND P1, PT, R26, UR4, !P0 ;  /* 0x000000041a007c0c */ /* 0x002fe2000c721270 */
[----:B------:R0:W-:Y:S01]  /*78c0*/  @P4 STG.E.U8 desc[UR12][R28.64], R37 ;  /* 0x000000251c004986 */ /* 0x0001e2000c10110c */
[----:B------:R-:W-:Y:S01]  /*78d0*/  IMAD R53, R0, 0x10, R53 ;  /* 0x0000001000357824 */ /* 0x000fe200078e0235 */
[----:B------:R-:W1:Y:S01]  /*78e0*/  LDCU UR4, c[0x0][0x39c] ;  /* 0x00007380ff0477ac */ /* 0x000e620008000800 */
[----:B------:R-:W-:Y:S01]  /*78f0*/  IADD3 R26, P4, PT, R27, R10, RZ ;  /* 0x0000000a1b1a7210 */ /* 0x000fe20007f9e0ff */
[----:B---3--:R-:W-:-:S03]  /*7900*/  VIADD R31, R2, 0x138 ;  /* 0x00000138021f7836 */ /* 0x008fc60000000000 */
[-C--:B------:R-:W-:Y:S01]  /*7910*/  LEA.HI.X.SX32 R27, R27, R11.reuse, 0x1, P4 ;  /* 0x0000000b1b1b7211 */ /* 0x080fe200020f0eff */
[----:B------:R-:W3:Y:S01]  /*7920*/  LDCU UR6, c[0x0][0x39c] ;  /* 0x00007380ff0677ac */ /* 0x000ee20008000800 */
[----:B------:R-:W-:Y:S01]  /*7930*/  IADD3 R30, P6, PT, R53, R10, RZ ;  /* 0x0000000a351e7210 */ /* 0x000fe20007fde0ff */
[C---:B------:R-:W-:Y:S01]  /*7940*/  IMAD R32, R31.reuse, R0, RZ ;  /* 0x000000001f207224 */ /* 0x040fe200078e02ff */
[----:B--2---:R-:W-:Y:S01]  /*7950*/  ISETP.LT.AND P4, PT, R31, UR5, !P0 ;  /* 0x000000051f007c0c */ /* 0x004fe2000c781270 */
[----:B------:R-:W2:Y:S01]  /*7960*/  LDCU UR5, c[0x0][0x39c] ;  /* 0x00007380ff0577ac */ /* 0x000ea20008000800 */
[----:B------:R-:W-:Y:S02]  /*7970*/  PRMT R35, R14, 0x7772, RZ ;  /* 0x000077720e237816 */ /* 0x000fe400000000ff */
[----:B------:R-:W-:Y:S01]  /*7980*/  LEA.HI.X.SX32 R31, R53, R11, 0x1, P6 ;  /* 0x0000000b351f7211 */ /* 0x000fe200030f0eff */
[----:B------:R-:W-:Y:S01]  /*7990*/  IMAD R53, R0, 0x10, R53 ;  /* 0x0000001000357824 */ /* 0x000fe200078e0235 */
[----:B0-----:R-:W-:Y:S01]  /*79a0*/  PRMT R37, R15, 0x7772, RZ ;  /* 0x000077720f257816 */ /* 0x001fe200000000ff */
[----:B------:R0:W-:Y:S01]  /*79b0*/  @P3 STG.E.U8 desc[UR12][R26.64], R35 ;  /* 0x000000231a003986 */ /* 0x0001e2000c10110c */
[----:B------:R-:W-:-:S02]  /*79c0*/  IADD3 R28, P6, PT, R32, R10, RZ ;  /* 0x0000000a201c7210 */ /* 0x000fc40007fde0ff */
[----:B------:R-:W-:Y:S01]  /*79d0*/  ISETP.LT.AND P3, PT, R25, UR7, !P0 ;  /* 0x0000000719007c0c */ /* 0x000fe2000c761270 */
[----:B------:R-:W-:Y:S01]  /*79e0*/  @P1 STG.E.U8 desc[UR12][R30.64], R37 ;  /* 0x000000251e001986 */ /* 0x000fe2000c10110c */
[----:B------:R-:W-:Y:S01]  /*79f0*/  LEA.HI.X.SX32 R29, R32, R11, 0x1, P6 ;  /* 0x0000000b201d7211 */ /* 0x000fe200030f0eff */
[----:B------:R-:W-:Y:S01]  /*7a00*/  VIADD R25, R2, 0x148 ;  /* 0x0000014802197836 */ /* 0x000fe20000000000 */
[----:B------:R-:W-:Y:S01]  /*7a10*/  PRMT R39, R17, 0x7772, RZ ;  /* 0x0000777211277816 */ /* 0x000fe200000000ff */
[----:B------:R-:W4:Y:S01]  /*7a20*/  LDCU UR7, c[0x0][0x39c] ;  /* 0x00007380ff0777ac */ /* 0x000f220008000800 */
[----:B------:R-:W-:-:S03]  /*7a30*/  IADD3 R32, P1, PT, R53, R10, RZ ;  /* 0x0000000a35207210 */ /* 0x000fc60007f3e0ff */
[----:B------:R2:W-:Y:S01]  /*7a40*/  @P4 STG.E.U8 desc[UR12][R28.64], R39 ;  /* 0x000000271c004986 */ /* 0x0005e2000c10110c */
[C---:B-1----:R-:W-:Y:S01]  /*7a50*/  ISETP.LT.AND P4, PT, R25.reuse, UR4, !P0 ;  /* 0x0000000419007c0c */ /* 0x042fe2000c781270 */
[----:B------:R-:W-:Y:S01]  /*7a60*/  IMAD R25, R25, R0, RZ ;  /* 0x0000000019197224 */ /* 0x000fe200078e02ff */
[----:B------:R-:W-:Y:S01]  /*7a70*/  LEA.HI.X.SX32 R33, R53, R11, 0x1, P1 ;  /* 0x0000000b35217211 */ /* 0x000fe200008f0eff */
[----:B------:R-:W1:Y:S01]  /*7a80*/  LDCU UR4, c[0x0][0x39c] ;  /* 0x00007380ff0477ac */ /* 0x000e620008000800 */
[----:B0-----:R-:W-:Y:S02]  /*7a90*/  PRMT R35, R16, 0x7772, RZ ;  /* 0x0000777210237816 */ /* 0x001fe400000000ff */
[----:B---3--:R-:W-:Y:S01]  /*7aa0*/  ISETP.LT.AND P1, PT, R9, UR6, !P0 ;  /* 0x0000000609007c0c */ /* 0x008fe2000c721270 */
[----:B------:R-:W-:Y:S01]  /*7ab0*/  VIADD R9, R2, 0x158 ;  /* 0x0000015802097836 */ /* 0x000fe20000000000 */
[----:B------:R-:W0:Y:S01]  /*7ac0*/  LDCU UR6, c[0x0][0x39c] ;  /* 0x00007380ff0677ac */ /* 0x000e220008000800 */
[----:B------:R3:W-:Y:S01]  /*7ad0*/  @P3 STG.E.U8 desc[UR12][R32.64], R35 ;  /* 0x0000002320003986 */ /* 0x0007e2000c10110c */
[----:B------:R-:W-:Y:S01]  /*7ae0*/  IADD3 R26, P3, PT, R25, R10, RZ ;  /* 0x0000000a191a7210 */ /* 0x000fe20007f7e0ff */
[----:B------:R-:W-:Y:S01]  /*7af0*/  IMAD R53, R0, 0x10, R53 ;  /* 0x0000001000357824 */ /* 0x000fe200078e0235 */
[----:B--2---:R-:W-:-:S02]  /*7b00*/  ISETP.LT.AND P6, PT, R9, UR5, !P0 ;  /* 0x0000000509007c0c */ /* 0x004fc4000c7c1270 */
[----:B------:R-:W-:Y:S01]  /*7b10*/  LEA.HI.X.SX32 R27, R25, R11, 0x1, P3 ;  /* 0x0000000b191b7211 */ /* 0x000fe200018f0eff */
[----:B------:R-:W-:Y:S01]  /*7b20*/  IMAD R9, R9, R0, RZ ;  /* 0x0000000009097224 */ /* 0x000fe200078e02ff */
[----:B------:R-:W-:Y:S01]  /*7b30*/  PRMT R25, R18, 0x7772, RZ ;  /* 0x0000777212197816 */ /* 0x000fe200000000ff */
[----:B------:R-:W2:Y:S01]  /*7b40*/  LDCU UR5, c[0x0][0x39c] ;  /* 0x00007380ff0577ac */ /* 0x000ea20008000800 */
[----:B------:R-:W-:-:S03]  /*7b50*/  IADD3 R28, P3, PT, R53, R10, RZ ;  /* 0x0000000a351c7210 */ /* 0x000fc60007f7e0ff */
[----:B------:R0:W-:Y:S01]  /*7b60*/  @P4 STG.E.U8 desc[UR12][R26.64], R25 ;  /* 0x000000191a004986 */ /* 0x0001e2000c10110c */
[-C--:B------:R-:W-:Y:S02]  /*7b70*/  IADD3 R30, P4, PT, R9, R10.reuse, RZ ;  /* 0x0000000a091e7210 */ /* 0x080fe40007f9e0ff */
[-C--:B------:R-:W-:Y:S02]  /*7b80*/  LEA.HI.X.SX32 R29, R53, R11.reuse, 0x1, P3 ;  /* 0x0000000b351d7211 */ /* 0x080fe400018f0eff */
[----:B-1----:R-:W-:Y:S01]  /*7b90*/  ISETP.LT.AND P3, PT, R4, UR4, !P0 ;  /* 0x0000000404007c0c */ /* 0x002fe2000c761270 */
[----:B------:R-:W1:Y:S01]  /*7ba0*/  LDCU UR4, c[0x0][0x39c] ;  /* 0x00007380ff0477ac */ /* 0x000e620008000800 */
[----:B---3--:R-:W-:Y:S02]  /*7bb0*/  PRMT R33, R20, 0x7772, RZ ;  /* 0x0000777214217816 */ /* 0x008fe400000000ff */
[----:B------:R-:W-:Y:S01]  /*7bc0*/  LEA.HI.X.SX32 R31, R9, R11, 0x1, P4 ;  /* 0x0000000b091f7211 */ /* 0x000fe200020f0eff */
[----:B------:R-:W-:Y:S01]  /*7bd0*/  VIADD R9, R2, 0x168 ;  /* 0x0000016802097836 */ /* 0x000fe20000000000 */
[----:B------:R-:W-:Y:S01]  /*7be0*/  PRMT R35, R19, 0x7772, RZ ;  /* 0x0000777213237816 */ /* 0x000fe200000000ff */
[----:B------:R-:W-:Y:S01]  /*7bf0*/  IMAD R53, R0, 0x10, R53 ;  /* 0x0000001000357824 */ /* 0x000fe200078e0235 */
[----:B------:R3:W-:Y:S04]  /*7c00*/  @P1 STG.E.U8 desc[UR12][R28.64], R33 ;  /* 0x000000211c001986 */ /* 0x0007e8000c10110c */
[----:B------:R1:W-:Y:S01]  /*7c10*/  @P6 STG.E.U8 desc[UR12][R30.64], R35 ;  /* 0x000000231e006986 */ /* 0x0003e2000c10110c */
[----:B0-----:R-:W-:Y:S01]  /*7c20*/  ISETP.LT.AND P6, PT, R9, UR6, !P0 ;  /* 0x0000000609007c0c */ /* 0x001fe2000c7c1270 */
[----:B------:R-:W0:Y:S01]  /*7c30*/  LDCU UR6, c[0x0][0x39c] ;  /* 0x00007380ff0677ac */ /* 0x000e220008000800 */
[----:B------:R-:W-:Y:S01]  /*7c40*/  IADD3 R26, P1, PT, R53, R10, RZ ;  /* 0x0000000a351a7210 */ /* 0x000fe20007f3e0ff */
[----:B------:R-:W-:-:S02]  /*7c50*/  IMAD R9, R9, R0, RZ ;  /* 0x0000000009097224 */ /* 0x000fc400078e02ff */
[----:B------:R-:W-:Y:S01]  /*7c60*/  VIADD R25, R2, 0x178 ;  /* 0x0000017802197836 */ /* 0x000fe20000000000 */
[-C--:B------:R-:W-:Y:S02]  /*7c70*/  LEA.HI.X.SX32 R27, R53, R11.reuse, 0x1, P1 ;  /* 0x0000000b351b7211 */ /* 0x080fe400008f0eff */
[----:B---3--:R-:W-:Y:S01]  /*7c80*/  PRMT R33, R21, 0x7772, RZ ;  /* 0x0000777215217816 */ /* 0x008fe200000000ff */
[----:B------:R-:W-:Y:S01]  /*7c90*/  IMAD R53, R0, 0x10, R53 ;  /* 0x0000001000357824 */ /* 0x000fe200078e0235 */
[----:B--2---:R-:W-:Y:S01]  /*7ca0*/  ISETP.LT.AND P1, PT, R8, UR5, !P0 ;  /* 0x0000000508007c0c */ /* 0x004fe2000c721270 */
[----:B------:R-:W2:Y:S01]  /*7cb0*/  LDCU UR5, c[0x0][0x39c] ;  /* 0x00007380ff0577ac */ /* 0x000ea20008000800 */
[----:B------:R-:W-:Y:S01]  /*7cc0*/  IADD3 R8, P4, PT, R9, R10, RZ ;  /* 0x0000000a09087210 */ /* 0x000fe20007f9e0ff */
[----:B------:R3:W-:Y:S01]  /*7cd0*/  @P3 STG.E.U8 desc[UR12][R26.64], R33 ;  /* 0x000000211a003986 */ /* 0x0007e2000c10110c */
[----:B-1----:R-:W-:Y:S01]  /*7ce0*/  ISETP.LT.AND P3, PT, R25, UR4, !P0 ;  /* 0x0000000419007c0c */ /* 0x002fe2000c761270 */
[----:B------:R-:W1:Y:S01]  /*7cf0*/  LDCU UR4, c[0x0][0x39c] ;  /* 0x00007380ff0477ac */ /* 0x000e620008000800 */
[----:B------:R-:W-:-:S02]  /*7d00*/  LEA.HI.X.SX32 R9, R9, R11, 0x1, P4 ;  /* 0x0000000b09097211 */ /* 0x000fc400020f0eff */
[----:B------:R-:W-:Y:S01]  /*7d10*/  IADD3 R28, P4, PT, R53, R10, RZ ;  /* 0x0000000a351c7210 */ /* 0x000fe20007f9e0ff */
[----:B------:R-:W-:Y:S01]  /*7d20*/  IMAD R25, R25, R0, RZ ;  /* 0x0000000019197224 */ /* 0x000fe200078e02ff */
[----:B------:R-:W-:Y:S02]  /*7d30*/  PRMT R31, R23, 0x7772, RZ ;  /* 0x00007772171f7816 */ /* 0x000fe400000000ff */
[----:B------:R-:W-:Y:S01]  /*7d40*/  LEA.HI.X.SX32 R29, R53, R11, 0x1, P4 ;  /* 0x0000000b351d7211 */ /* 0x000fe200020f0eff */
[----:B------:R-:W-:Y:S01]  /*7d50*/  IMAD R53, R0, 0x10, R53 ;  /* 0x0000001000357824 */ /* 0x000fe200078e0235 */
[----:B0-----:R-:W-:Y:S01]  /*7d60*/  ISETP.LT.AND P4, PT, R7, UR6, !P0 ;  /* 0x0000000607007c0c */ /* 0x001fe2000c781270 */
[----:B------:R-:W0:Y:S01]  /*7d70*/  LDCU UR6, c[0x0][0x39c] ;  /* 0x00007380ff0677ac */ /* 0x000e220008000800 */
[----:B---3--:R-:W-:Y:S01]  /*7d80*/  PRMT R33, R22, 0x7772, RZ ;  /* 0x0000777216217816 */ /* 0x008fe200000000ff */
[----:B------:R3:W-:Y:S01]  /*7d90*/  @P6 STG.E.U8 desc[UR12][R8.64], R31 ;  /* 0x0000001f08006986 */ /* 0x0007e2000c10110c */
[----:B------:R-:W-:Y:S01]  /*7da0*/  IADD3 R26, P6, PT, R25, R10, RZ ;  /* 0x0000000a191a7210 */ /* 0x000fe20007fde0ff */
[----:B------:R-:W-:-:S02]  /*7db0*/  VIADD R7, R2, 0x188 ;  /* 0x0000018802077836 */ /* 0x000fc40000000000 */
[----:B------:R-:W-:Y:S01]  /*7dc0*/  @P1 STG.E.U8 desc[UR12][R28.64], R33 ;  /* 0x000000211c001986 */ /* 0x000fe2000c10110c */
[-C--:B------:R-:W-:Y:S02]  /*7dd0*/  LEA.HI.X.SX32 R27, R25, R11.reuse, 0x1, P6 ;  /* 0x0000000b191b7211 */ /* 0x080fe400030f0eff */
[----:B------:R-:W-:Y:S02]  /*7de0*/  PRMT R25, R24, 0x7772, RZ ;  /* 0x0000777218197816 */ /* 0x000fe400000000ff */
[----:B--2---:R-:W-:Y:S02]  /*7df0*/  ISETP.LT.AND P6, PT, R7, UR5, !P0 ;  /* 0x0000000507007c0c */ /* 0x004fe4000c7c1270 */
[----:B---3--:R-:W-:Y:S01]  /*7e00*/  IADD3 R8, P1, PT, R53, R10, RZ ;  /* 0x0000000a35087210 */ /* 0x008fe20007f3e0ff */
[----:B------:R-:W-:Y:S01]  /*7e10*/  IMAD R7, R7, R0, RZ ;  /* 0x0000000007077224 */ /* 0x000fe200078e02ff */
[----:B------:R-:W-:Y:S01]  /*7e20*/  PRMT R31, R6, 0x7773, RZ ;  /* 0x00007773061f7816 */ /* 0x000fe200000000ff */
[----:B------:R2:W-:Y:S01]  /*7e30*/  @P3 STG.E.U8 desc[UR12][R26.64], R25 ;  /* 0x000000191a003986 */ /* 0x0005e2000c10110c */
[-C--:B------:R-:W-:Y:S01]  /*7e40*/  LEA.HI.X.SX32 R9, R53, R11.reuse, 0x1, P1 ;  /* 0x0000000b35097211 */ /* 0x080fe200008f0eff */
[----:B------:R-:W-:Y:S01]  /*7e50*/  IMAD R53, R0, 0x10, R53 ;  /* 0x0000001000357824 */ /* 0x000fe200078e0235 */
[----:B-1----:R-:W-:Y:S01]  /*7e60*/  ISETP.LT.AND P1, PT, R48, UR4, !P0 ;  /* 0x0000000430007c0c */ /* 0x002fe2000c721270 */
[----:B------:R-:W1:Y:S01]  /*7e70*/  LDCU UR4, c[0x0][0x39c] ;  /* 0x00007380ff0477ac */ /* 0x000e620008000800 */
[-C--:B------:R-:W-:Y:S01]  /*7e80*/  IADD3 R6, P3, PT, R7, R10.reuse, RZ ;  /* 0x0000000a07067210 */ /* 0x080fe20007f7e0ff */
[----:B------:R3:W-:Y:S01]  /*7e90*/  @P4 STG.E.U8 desc[UR12][R8.64], R31 ;  /* 0x0000001f08004986 */ /* 0x0007e2000c10110c */
[----:B------:R-:W-:Y:S01]  /*7ea0*/  IADD3 R4, P4, PT, R53, R10, RZ ;  /* 0x0000000a35047210 */ /* 0x000fe20007f9e0ff */
[----:B------:R-:W1:Y:S01]  /*7eb0*/  LDCU UR5, c[0x0][0x39c] ;  /* 0x00007380ff0577ac */ /* 0x000e620008000800 */
[----:B--2---:R-:W-:Y:S01]  /*7ec0*/  VIADD R25, R2, 0x198 ;  /* 0x0000019802197836 */ /* 0x004fe20000000000 */
[----:B------:R-:W-:-:S02]  /*7ed0*/  LEA.HI.X.SX32 R7, R7, R11, 0x1, P3 ;  /* 0x0000000b07077211 */ /* 0x000fc400018f0eff */
[----:B------:R-:W-:Y:S02]  /*7ee0*/  PRMT R29, R5, 0x7773, RZ ;  /* 0x00007773051d7816 */ /* 0x000fe400000000ff */
[C---:B0-----:R-:W-:Y:S01]  /*7ef0*/  ISETP.LT.AND P3, PT, R25.reuse, UR6, !P0 ;  /* 0x0000000619007c0c */ /* 0x041fe2000c761270 */
[----:B------:R-:W-:Y:S01]  /*7f00*/  IMAD R25, R25, R0, RZ ;  /* 0x0000000019197224 */ /* 0x000fe200078e02ff */
[----:B------:R-:W-:Y:S02]  /*7f10*/  LEA.HI.X.SX32 R5, R53, R11, 0x1, P4 ;  /* 0x0000000b35057211 */ /* 0x000fe400020f0eff */
[----:B---3--:R-:W-:Y:S01]  /*7f20*/  PRMT R31, R3, 0x7773, RZ ;  /* 0x00007773031f7816 */ /* 0x008fe200000000ff */
[----:B------:R-:W-:Y:S01]  /*7f30*/  IMAD R53, R0, 0x10, R53 ;  /* 0x0000001000357824 */ /* 0x000fe200078e0235 */
[----:B------:R0:W-:Y:S01]  /*7f40*/  @P6 STG.E.U8 desc[UR12][R6.64], R29 ;  /* 0x0000001d06006986 */ /* 0x0001e2000c10110c */
[----:B----4-:R-:W-:Y:S01]  /*7f50*/  ISETP.LT.AND P4, PT, R50, UR7, !P0 ;  /* 0x0000000732007c0c */ /* 0x010fe2000c781270 */
[----:B------:R-:W-:Y:S01]  /*7f60*/  VIADD R3, R2, 0x1a8 ;  /* 0x000001a802037836 */ /* 0x000fe20000000000 */
[----:B------:R-:W2:Y:S01]  /*7f70*/  LDCU UR6, c[0x0][0x39c] ;  /* 0x00007380ff0677ac */ /* 0x000ea20008000800 */
[----:B------:R3:W-:Y:S01]  /*7f80*/  @P1 STG.E.U8 desc[UR12][R4.64], R31 ;  /* 0x0000001f04001986 */ /* 0x0007e2000c10110c */
[----:B------:R-:W-:-:S02]  /*7f90*/  IADD3 R8, P1, PT, R25, R10, RZ ;  /* 0x0000000a19087210 */ /* 0x000fc40007f3e0ff */
[----:B------:R-:W-:Y:S01]  /*7fa0*/  IADD3 R26, P6, PT, R53, R10, RZ ;  /* 0x0000000a351a7210 */ /* 0x000fe20007fde0ff */
[----:B------:R-:W4:Y:S01]  /*7fb0*/  LDCU UR7, c[0x0][0x39c] ;  /* 0x00007380ff0777ac */ /* 0x000f220008000800 */
[-C--:B------:R-:W-:Y:S02]  /*7fc0*/  LEA.HI.X.SX32 R9, R25, R11.reuse, 0x1, P1 ;  /* 0x0000000b19097211 */ /* 0x080fe400008f0eff */
[----:B-1----:R-:W-:Y:S01]  /*7fd0*/  ISETP.LT.AND P1, PT, R3, UR4, !P0 ;  /* 0x0000000403007c0c */ /* 0x002fe2000c721270 */
[----:B------:R-:W1:Y:S01]  /*7fe0*/  LDCU UR4, c[0x0][0x39c] ;  /* 0x00007380ff0477ac */ /* 0x000e620008000800 */
[----:B------:R-:W-:Y:S01]  /*7ff0*/  PRMT R13, R13, 0x7773, RZ ;  /* 0x000077730d0d7816 */ /* 0x000fe200000000ff */
[----:B0-----:R-:W-:Y:S01]  /*8000*/  IMAD R6, R3, R0, RZ ;  /* 0x0000000003067224 */ /* 0x001fe200078e02ff */
[----:B------:R-:W-:Y:S02]  /*8010*/  LEA.HI.X.SX32 R27, R53, R11, 0x1, P6 ;  /* 0x0000000b351b7211 */ /* 0x000fe400030f0eff */
[----:B------:R-:W-:Y:S01]  /*8020*/  PRMT R25, R12, 0x7773, RZ ;  /* 0x000077730c197816 */ /* 0x000fe200000000ff */
[----:B------:R0:W-:Y:S01]  /*8030*/  @P3 STG.E.U8 desc[UR12][R8.64], R13 ;  /* 0x0000000d08003986 */ /* 0x0001e2000c10110c */
[----:B------:R-:W-:-:S03]  /*8040*/  IMAD R53, R0, 0x10, R53 ;  /* 0x0000001000357824 */ /* 0x000fc600078e0235 */
[----:B------:R-:W-:Y:S01]  /*8050*/  @P4 STG.E.U8 desc[UR12][R26.64], R25 ;  /* 0x000000191a004986 */ /* 0x000fe2000c10110c */
[----:B---3--:R-:W-:Y:S01]  /*8060*/  IADD3 R4, P4, PT, R6, R10, RZ ;  /* 0x0000000a06047210 */ /* 0x008fe20007f9e0ff */
[----:B------:R-:W-:Y:S01]  /*8070*/  VIADD R3, R2, 0x1b8 ;  /* 0x000001b802037836 */ /* 0x000fe20000000000 */
[----:B------:R-:W-:Y:S01]  /*8080*/  ISETP.LT.AND P3, PT, R49, UR5, !P0 ;  /* 0x0000000531007c0c */ /* 0x000fe2000c761270 */
[----:B------:R-:W3:Y:S01]  /*8090*/  LDCU UR5, c[0x0][0x39c] ;  /* 0x00007380ff0577ac */ /* 0x000ee20008000800 */
[-C--:B------:R-:W-:Y:S02]  /*80a0*/  LEA.HI.X.SX32 R5, R6, R11.reuse, 0x1, P4 ;  /* 0x0000000b06057211 */ /* 0x080fe400020f0eff */
[----:B------:R-:W-:Y:S01]  /*80b0*/  PRMT R29, R14, 0x7773, RZ ;  /* 0x000077730e1d7816 */ /* 0x000fe200000000ff */
[----:B0-----:R-:W-:Y:S01]  /*80c0*/  IMAD R9, R3, R0, RZ ;  /* 0x0000000003097224 */ /* 0x001fe200078e02ff */
[-C--:B------:R-:W-:Y:S02]  /*80d0*/  IADD3 R6, P6, PT, R53, R10.reuse, RZ ;  /* 0x0000000a35067210 */ /* 0x080fe40007fde0ff */
[----:B--2---:R-:W-:Y:S01]  /*80e0*/  ISETP.LT.AND P4, PT, R3, UR6, !P0 ;  /* 0x0000000603007c0c */ /* 0x004fe2000c781270 */
[----:B------:R-:W-:Y:S01]  /*80f0*/  VIADD R3, R2, 0x1c8 ;  /* 0x000001c802037836 */ /* 0x000fe20000000000 */
[-C--:B------:R-:W-:Y:S01]  /*8100*/  LEA.HI.X.SX32 R7, R53, R11.reuse, 0x1, P6 ;  /* 0x0000000b35077211 */ /* 0x080fe200030f0eff */
[----:B------:R0:W-:Y:S01]  /*8110*/  @P1 STG.E.U8 desc[UR12][R4.64], R29 ;  /* 0x0000001d04001986 */ /* 0x0001e2000c10110c */
[----:B------:R-:W-:Y:S01]  /*8120*/  IADD3 R8, P1, PT, R9, R10, RZ ;  /* 0x0000000a09087210 */ /* 0x000fe20007f3e0ff */
[----:B------:R-:W-:Y:S01]  /*8130*/  IMAD R53, R0, 0x10, R53 ;  /* 0x0000001000357824 */ /* 0x000fe200078e0235 */
[----:B------:R-:W-:Y:S01]  /*8140*/  PRMT R15, R15, 0x7773, RZ ;  /* 0x000077730f0f7816 */ /* 0x000fe200000000ff */
[----:B------:R-:W2:Y:S01]  /*8150*/  LDCU UR6, c[0x0][0x39c] ;  /* 0x00007380ff0677ac */ /* 0x000ea20008000800 */
[C---:B-1----:R-:W-:Y:S01]  /*8160*/  ISETP.LT.AND P6, PT, R3.reuse, UR4, !P0 ;  /* 0x0000000403007c0c */ /* 0x042fe2000c7c1270 */
[----:B------:R-:W-:Y:S01]  /*8170*/  IMAD R3, R3, R0, RZ ;  /* 0x0000000003037224 */ /* 0x000fe200078e02ff */
[----:B------:R-:W-:Y:S01]  /*8180*/  LEA.HI.X.SX32 R9, R9, R11, 0x1, P1 ;  /* 0x0000000b09097211 */ /* 0x000fe200008f0eff */
[----:B------:R1:W-:Y:S01]  /*8190*/  @P3 STG.E.U8 desc[UR12][R6.64], R15 ;  /* 0x0000000f06003986 */ /* 0x0003e2000c10110c */
[----:B------:R-:W-:Y:S01]  /*81a0*/  IADD3 R12, P1, PT, R53, R10, RZ ;  /* 0x0000000a350c7210 */ /* 0x000fe20007f3e0ff */
[----:B------:R-:W2:Y:S01]  /*81b0*/  LDCU UR4, c[0x0][0x39c] ;  /* 0x00007380ff0477ac */ /* 0x000ea20008000800 */
[----:B------:R-:W-:-:S02]  /*81c0*/  PRMT R17, R17, 0x7773, RZ ;  /* 0x0000777311117816 */ /* 0x000fc400000000ff */
[----:B0-----:R-:W-:Y:S02]  /*81d0*/  IADD3 R4, P3, PT, R3, R10, RZ ;  /* 0x0000000a03047210 */ /* 0x001fe40007f7e0ff */
[-C--:B------:R-:W-:Y:S01]  /*81e0*/  LEA.HI.X.SX32 R13, R53, R11.reuse, 0x1, P1 ;  /* 0x0000000b350d7211 */ /* 0x080fe200008f0eff */
[----:B------:R-:W-:Y:S02]  /*81f0*/  IMAD R53, R0, 0x10, R53 ;  /* 0x0000001000357824 */ /* 0x000fe400078e0235 */
[----:B-1----:R-:W-:Y:S01]  /*8200*/  VIADD R7, R2, 0x1d8 ;  /* 0x000001d802077836 */ /* 0x002fe20000000000 */
[----:B------:R0:W-:Y:S01]  /*8210*/  @P4 STG.E.U8 desc[UR12][R8.64], R17 ;  /* 0x0000001108004986 */ /* 0x0001e2000c10110c */
[----:B------:R-:W-:Y:S01]  /*8220*/  PRMT R25, R16, 0x7773, RZ ;  /* 0x0000777310197816 */ /* 0x000fe200000000ff */
[C---:B------:R-:W-:Y:S01]  /*8230*/  VIADD R15, R2.reuse, 0x1f8 ;  /* 0x000001f8020f7836 */ /* 0x040fe20000000000 */
[----:B------:R-:W-:Y:S01]  /*8240*/  LEA.HI.X.SX32 R5, R3, R11, 0x1, P3 ;  /* 0x0000000b03057211 */ /* 0x000fe200018f0eff */
[----:B------:R-:W-:Y:S01]  /*8250*/  VIADD R3, R2, 0x1e8 ;  /* 0x000001e802037836 */ /* 0x000fe20000000000 */
[----:B------:R-:W-:-:S02]  /*8260*/  PRMT R27, R18, 0x7773, RZ ;  /* 0x00007773121b7816 */ /* 0x000fc400000000ff */
[C---:B---3--:R-:W-:Y:S01]  /*8270*/  ISETP.LT.AND P4, PT, R7.reuse, UR5, !P0 ;  /* 0x0000000507007c0c */ /* 0x048fe2000c781270 */
[----:B------:R-:W-:Y:S01]  /*8280*/  IMAD R7, R7, R0, RZ ;  /* 0x0000000007077224 */ /* 0x000fe200078e02ff */
[----:B------:R1:W-:Y:S01]  /*8290*/  @P2 STG.E.U8 desc[UR12][R12.64], R25 ;  /* 0x000000190c002986 */ /* 0x0003e2000c10110c */
[----:B------:R-:W-:Y:S01]  /*82a0*/  IADD3 R2, P3, PT, R53, R10, RZ ;  /* 0x0000000a35027210 */ /* 0x000fe20007f7e0ff */
[C---:B0-----:R-:W-:Y:S02]  /*82b0*/  IMAD R9, R0.reuse, 0x10, R53 ;  /* 0x0000001000097824 */ /* 0x041fe400078e0235 */
[----:B------:R0:W-:Y:S01]  /*82c0*/  @P6 STG.E.U8 desc[UR12][R4.64], R27 ;  /* 0x0000001b04006986 */ /* 0x0001e2000c10110c */
[-C--:B------:R-:W-:Y:S01]  /*82d0*/  IMAD R14, R15, R0.reuse, RZ ;  /* 0x000000000f0e7224 */ /* 0x080fe200078e02ff */
[C---:B--2---:R-:W-:Y:S01]  /*82e0*/  ISETP.LT.AND P2, PT, R3.reuse, UR6, !P0 ;  /* 0x0000000603007c0c */ /* 0x044fe2000c741270 */
[----:B-1----:R-:W-:Y:S02]  /*82f0*/  IMAD R13, R3, R0, RZ ;  /* 0x00000000030d7224 */ /* 0x002fe400078e02ff */
[----:B------:R-:W-:Y:S01]  /*8300*/  IMAD R0, R0, 0x10, R9 ;  /* 0x0000001000007824 */ /* 0x000fe200078e0209 */
[----:B0-----:R-:W-:-:S02]  /*8310*/  IADD3 R4, P1, PT, R7, R10, RZ ;  /* 0x0000000a07047210 */ /* 0x001fc40007f3e0ff */
[-C--:B------:R-:W-:Y:S02]  /*8320*/  LEA.HI.X.SX32 R3, R53, R11.reuse, 0x1, P3 ;  /* 0x0000000b35037211 */ /* 0x080fe400018f0eff */
[-C--:B------:R-:W-:Y:S02]  /*8330*/  IADD3 R6, P3, PT, R9, R10.reuse, RZ ;  /* 0x0000000a09067210 */ /* 0x080fe40007f7e0ff */
[-C--:B------:R-:W-:Y:S02]  /*8340*/  IADD3 R8, P6, PT, R13, R10.reuse, RZ ;  /* 0x0000000a0d087210 */ /* 0x080fe40007fde0ff */
[-C--:B------:R-:W-:Y:S02]  /*8350*/  LEA.HI.X.SX32 R5, R7, R11.reuse, 0x1, P1 ;  /* 0x0000000b07057211 */ /* 0x080fe400008f0eff */
[----:B------:R-:W-:Y:S02]  /*8360*/  IADD3 R12, P1, PT, R0, R10, RZ ;  /* 0x0000000a000c7210 */ /* 0x000fe40007f3e0ff */
[----:B------:R-:W-:-:S02]  /*8370*/  LEA.HI.X.SX32 R7, R9, R11, 0x1, P3 ;  /* 0x0000000b09077211 */ /* 0x000fc400018f0eff */
[-C--:B------:R-:W-:Y:S02]  /*8380*/  LEA.HI.X.SX32 R9, R13, R11.reuse, 0x1, P6 ;  /* 0x0000000b0d097211 */ /* 0x080fe400030f0eff */
[----:B------:R-:W-:Y:S02]  /*8390*/  ISETP.LT.AND P3, PT, R46, UR4, !P0 ;  /* 0x000000042e007c0c */ /* 0x000fe4000c761270 */
[----:B------:R-:W-:Y:S02]  /*83a0*/  LEA.HI.X.SX32 R13, R0, R11, 0x1, P1 ;  /* 0x0000000b000d7211 */ /* 0x000fe400008f0eff */
[----:B------:R-:W-:Y:S02]  /*83b0*/  ISETP.LT.AND P1, PT, R15, UR8, !P0 ;  /* 0x000000080f007c0c */ /* 0x000fe4000c721270 */
[----:B----4-:R-:W-:Y:S02]  /*83c0*/  ISETP.LT.AND P0, PT, R47, UR7, !P0 ;  /* 0x000000072f007c0c */ /* 0x010fe4000c701270 */
[----:B------:R-:W-:-:S02]  /*83d0*/  PRMT R15, R20, 0x7773, RZ ;  /* 0x00007773140f7816 */ /* 0x000fc400000000ff */
[----:B------:R-:W-:Y:S02]  /*83e0*/  PRMT R19, R19, 0x7773, RZ ;  /* 0x0000777313137816 */ /* 0x000fe400000000ff */
[----:B------:R-:W-:Y:S02]  /*83f0*/  PRMT R21, R21, 0x7773, RZ ;  /* 0x0000777315157816 */ /* 0x000fe400000000ff */
[----:B------:R-:W-:Y:S01]  /*8400*/  PRMT R23, R23, 0x7773, RZ ;  /* 0x0000777317177816 */ /* 0x000fe200000000ff */
[----:B------:R0:W-:Y:S01]  /*8410*/  @P5 STG.E.U8 desc[UR12][R2.64], R15 ;  /* 0x0000000f02005986 */ /* 0x0001e2000c10110c */
[----:B------:R-:W-:-:S03]  /*8420*/  PRMT R17, R22, 0x7773, RZ ;  /* 0x0000777316117816 */ /* 0x000fc600000000ff */
[----:B------:R0:W-:Y:S01]  /*8430*/  @P4 STG.E.U8 desc[UR12][R4.64], R19 ;  /* 0x0000001304004986 */ /* 0x0001e2000c10110c */
[----:B------:R-:W-:-:S03]  /*8440*/  IADD3 R10, P6, PT, R14, R10, RZ ;  /* 0x0000000a0e0a7210 */ /* 0x000fc60007fde0ff */
[----:B------:R0:W-:Y:S04]  /*8450*/  @P3 STG.E.U8 desc[UR12][R6.64], R21 ;  /* 0x0000001506003986 */ /* 0x0001e8000c10110c */
[----:B------:R0:W-:Y:S01]  /*8460*/  @P2 STG.E.U8 desc[UR12][R8.64], R23 ;  /* 0x0000001708002986 */ /* 0x0001e2000c10110c */
[----:B------:R-:W-:-:S03]  /*8470*/  LEA.HI.X.SX32 R11, R14, R11, 0x1, P6 ;  /* 0x0000000b0e0b7211 */ /* 0x000fc600030f0eff */
[----:B------:R0:W-:Y:S01]  /*8480*/  @P0 STG.E.U8 desc[UR12][R12.64], R17 ;  /* 0x000000110c000986 */ /* 0x0001e2000c10110c */
[----:B------:R-:W-:Y:S01]  /*8490*/  PRMT R25, R24, 0x7773, RZ ;  /* 0x0000777318197816 */ /* 0x000fe200000000ff */
[----:B------:R-:W-:Y:S06]  /*84a0*/  @!P1 EXIT ;  /* 0x000000000000994d */ /* 0x000fec0003800000 */
[----:B------:R-:W-:Y:S01]  /*84b0*/  STG.E.U8 desc[UR12][R10.64], R25 ;  /* 0x000000190a007986 */ /* 0x000fe2000c10110c */
[----:B------:R-:W-:Y:S05]  /*84c0*/  EXIT ;  /* 0x000000000000794d */ /* 0x000fea0003800000 */
.L_x_3:
[----:B------:R-:W-:-:S00]  /*84d0*/  BRA `(.L_x_3) ;  /* 0xfffffffc00fc7947 */ /* 0x000fc0000383ffff */
[----:B------:R-:W-:-:S00]  /*84e0*/  NOP ;  /* 0x0000000000007918 */ /* 0x000fc00000000000 */
        /* <DEDUP_REMOVED lines=9> */
.L_x_4:


//--------------------- .nv.shared.matmul_kernel  --------------------------
	.section	.nv.shared.matmul_kernel,"aw",@nobits
	.sectionflags	@""
	.align	16
	.zero		1024


//--------------------- .nv.shared.reserved.0     --------------------------
	.section	.nv.shared.reserved.0,"aw",@nobits
	.weak		__nv_reservedSMEM_offset_0_alias
	.size		__nv_reservedSMEM_offset_0_alias, 0, 64
	.other		__nv_reservedSMEM_offset_0_alias,@"STO_CUDA_RESERVED_SHARED STV_DEFAULT"
__nv_reservedSMEM_offset_0_alias:
	.zero		0
	.zero		64


//--------------------- .nv.constant0.matmul_kernel --------------------------
	.section	.nv.constant0.matmul_kernel,"a",@progbits
	.sectionflags	@""
	.align	4
.nv.constant0.matmul_kernel:
	.zero		976


//--------------------- SYMBOLS --------------------------

	.type		.nv.reservedSmem.offset0,@object
	.size		.nv.reservedSmem.offset0,0x4
	.type		.nv.reservedSmem.cap,@object
	.size		.nv.reservedSmem.cap,0x4
